//
// Generated by NVIDIA NVVM Compiler
//
// Compiler Build ID: CL-36424714
// Cuda compilation tools, release 13.0, V13.0.88
// Based on NVVM 20.0.0
//

.version 9.0
.target sm_100
.address_size 64

	// .globl	_Z17setupRandomStreamjP17curandStateXORWOW
.global .align 4 .b8 precalc_xorwow_matrix[102400];
.global .align 4 .b8 precalc_xorwow_offset_matrix[102400];
.global .align 4 .b8 mrg32k3aM1[2304];
.global .align 4 .b8 mrg32k3aM2[2304];
.global .align 4 .b8 mrg32k3aM1SubSeq[2016];
.global .align 4 .b8 mrg32k3aM2SubSeq[2016];
.global .align 4 .b8 mrg32k3aM1Seq[2304];
.global .align 4 .b8 mrg32k3aM2Seq[2304];
.const .align 8 .b8 __cr_lgamma_table[72];
// _ZZ16geneticAlgorithmbP10ChromosomeP17curandStateXORWOWS0_E15blockPopulation has been demoted

.visible .entry _Z17setupRandomStreamjP17curandStateXORWOW(
	.param .u32 _Z17setupRandomStreamjP17curandStateXORWOW_param_0,
	.param .u64 .ptr .align 1 _Z17setupRandomStreamjP17curandStateXORWOW_param_1
)
{
	.reg .pred 	%p<24>;
	.reg .b32 	%r<409>;
	.reg .b64 	%rd<18>;

	ld.param.u32 	%r182, [_Z17setupRandomStreamjP17curandStateXORWOW_param_0];
	ld.param.u64 	%rd8, [_Z17setupRandomStreamjP17curandStateXORWOW_param_1];
	cvta.to.global.u64 	%rd9, %rd8;
	mov.u32 	%r183, %ntid.x;
	mov.u32 	%r184, %ctaid.x;
	mov.u32 	%r185, %tid.x;
	mad.lo.s32 	%r186, %r183, %r184, %r185;
	cvt.s64.s32 	%rd17, %r186;
	mul.wide.s32 	%rd10, %r186, 48;
	add.s64 	%rd2, %rd9, %rd10;
	xor.b32  	%r187, %r182, -1429050551;
	mul.lo.s32 	%r188, %r187, 1099087573;
	add.s32 	%r189, %r188, -638133224;
	add.s32 	%r190, %r188, 123456789;
	st.global.v2.u32 	[%rd2], {%r189, %r190};
	xor.b32  	%r191, %r188, 362436069;
	mov.b32 	%r192, -123459836;
	st.global.v2.u32 	[%rd2+8], {%r191, %r192};
	add.s32 	%r193, %r188, 5783321;
	mov.b32 	%r194, -589760388;
	st.global.v2.u32 	[%rd2+16], {%r194, %r193};
	setp.eq.s32 	%p1, %r186, 0;
	@%p1 bra 	$L__BB0_42;
	mov.b32 	%r315, 0;
	mov.u64 	%rd12, precalc_xorwow_matrix;
$L__BB0_2:
	and.b64  	%rd4, %rd17, 3;
	setp.eq.s64 	%p2, %rd4, 0;
	@%p2 bra 	$L__BB0_41;
	mul.wide.u32 	%rd11, %r315, 3200;
	add.s64 	%rd5, %rd12, %rd11;
	cvt.u32.u64 	%r2, %rd4;
	mov.b32 	%r316, 0;
$L__BB0_4:
	mov.b32 	%r329, 0;
	mov.u32 	%r330, %r329;
	mov.u32 	%r331, %r329;
	mov.u32 	%r332, %r329;
	mov.u32 	%r333, %r329;
	mov.u32 	%r322, %r329;
$L__BB0_5:
	mul.wide.u32 	%rd13, %r322, 4;
	add.s64 	%rd14, %rd2, %rd13;
	ld.global.u32 	%r10, [%rd14+4];
	shl.b32 	%r11, %r322, 5;
	mov.b32 	%r328, 0;
$L__BB0_6:
	.pragma "nounroll";
	shr.u32 	%r199, %r10, %r328;
	and.b32  	%r200, %r199, 1;
	setp.eq.b32 	%p3, %r200, 1;
	not.pred 	%p4, %p3;
	add.s32 	%r201, %r11, %r328;
	mul.lo.s32 	%r202, %r201, 5;
	mul.wide.u32 	%rd15, %r202, 4;
	add.s64 	%rd6, %rd5, %rd15;
	@%p4 bra 	$L__BB0_8;
	ld.global.u32 	%r203, [%rd6];
	xor.b32  	%r333, %r333, %r203;
	ld.global.u32 	%r204, [%rd6+4];
	xor.b32  	%r332, %r332, %r204;
	ld.global.u32 	%r205, [%rd6+8];
	xor.b32  	%r331, %r331, %r205;
	ld.global.u32 	%r206, [%rd6+12];
	xor.b32  	%r330, %r330, %r206;
	ld.global.u32 	%r207, [%rd6+16];
	xor.b32  	%r329, %r329, %r207;
$L__BB0_8:
	and.b32  	%r209, %r199, 2;
	setp.eq.s32 	%p5, %r209, 0;
	@%p5 bra 	$L__BB0_10;
	ld.global.u32 	%r210, [%rd6+20];
	xor.b32  	%r333, %r333, %r210;
	ld.global.u32 	%r211, [%rd6+24];
	xor.b32  	%r332, %r332, %r211;
	ld.global.u32 	%r212, [%rd6+28];
	xor.b32  	%r331, %r331, %r212;
	ld.global.u32 	%r213, [%rd6+32];
	xor.b32  	%r330, %r330, %r213;
	ld.global.u32 	%r214, [%rd6+36];
	xor.b32  	%r329, %r329, %r214;
$L__BB0_10:
	and.b32  	%r216, %r199, 4;
	setp.eq.s32 	%p6, %r216, 0;
	@%p6 bra 	$L__BB0_12;
	ld.global.u32 	%r217, [%rd6+40];
	xor.b32  	%r333, %r333, %r217;
	ld.global.u32 	%r218, [%rd6+44];
	xor.b32  	%r332, %r332, %r218;
	ld.global.u32 	%r219, [%rd6+48];
	xor.b32  	%r331, %r331, %r219;
	ld.global.u32 	%r220, [%rd6+52];
	xor.b32  	%r330, %r330, %r220;
	ld.global.u32 	%r221, [%rd6+56];
	xor.b32  	%r329, %r329, %r221;
$L__BB0_12:
	and.b32  	%r223, %r199, 8;
	setp.eq.s32 	%p7, %r223, 0;
	@%p7 bra 	$L__BB0_14;
	ld.global.u32 	%r224, [%rd6+60];
	xor.b32  	%r333, %r333, %r224;
	ld.global.u32 	%r225, [%rd6+64];
	xor.b32  	%r332, %r332, %r225;
	ld.global.u32 	%r226, [%rd6+68];
	xor.b32  	%r331, %r331, %r226;
	ld.global.u32 	%r227, [%rd6+72];
	xor.b32  	%r330, %r330, %r227;
	ld.global.u32 	%r228, [%rd6+76];
	xor.b32  	%r329, %r329, %r228;
$L__BB0_14:
	and.b32  	%r230, %r199, 16;
	setp.eq.s32 	%p8, %r230, 0;
	@%p8 bra 	$L__BB0_16;
	ld.global.u32 	%r231, [%rd6+80];
	xor.b32  	%r333, %r333, %r231;
	ld.global.u32 	%r232, [%rd6+84];
	xor.b32  	%r332, %r332, %r232;
	ld.global.u32 	%r233, [%rd6+88];
	xor.b32  	%r331, %r331, %r233;
	ld.global.u32 	%r234, [%rd6+92];
	xor.b32  	%r330, %r330, %r234;
	ld.global.u32 	%r235, [%rd6+96];
	xor.b32  	%r329, %r329, %r235;
$L__BB0_16:
	and.b32  	%r237, %r199, 32;
	setp.eq.s32 	%p9, %r237, 0;
	@%p9 bra 	$L__BB0_18;
	ld.global.u32 	%r238, [%rd6+100];
	xor.b32  	%r333, %r333, %r238;
	ld.global.u32 	%r239, [%rd6+104];
	xor.b32  	%r332, %r332, %r239;
	ld.global.u32 	%r240, [%rd6+108];
	xor.b32  	%r331, %r331, %r240;
	ld.global.u32 	%r241, [%rd6+112];
	xor.b32  	%r330, %r330, %r241;
	ld.global.u32 	%r242, [%rd6+116];
	xor.b32  	%r329, %r329, %r242;
$L__BB0_18:
	and.b32  	%r244, %r199, 64;
	setp.eq.s32 	%p10, %r244, 0;
	@%p10 bra 	$L__BB0_20;
	ld.global.u32 	%r245, [%rd6+120];
	xor.b32  	%r333, %r333, %r245;
	ld.global.u32 	%r246, [%rd6+124];
	xor.b32  	%r332, %r332, %r246;
	ld.global.u32 	%r247, [%rd6+128];
	xor.b32  	%r331, %r331, %r247;
	ld.global.u32 	%r248, [%rd6+132];
	xor.b32  	%r330, %r330, %r248;
	ld.global.u32 	%r249, [%rd6+136];
	xor.b32  	%r329, %r329, %r249;
$L__BB0_20:
	and.b32  	%r251, %r199, 128;
	setp.eq.s32 	%p11, %r251, 0;
	@%p11 bra 	$L__BB0_22;
	ld.global.u32 	%r252, [%rd6+140];
	xor.b32  	%r333, %r333, %r252;
	ld.global.u32 	%r253, [%rd6+144];
	xor.b32  	%r332, %r332, %r253;
	ld.global.u32 	%r254, [%rd6+148];
	xor.b32  	%r331, %r331, %r254;
	ld.global.u32 	%r255, [%rd6+152];
	xor.b32  	%r330, %r330, %r255;
	ld.global.u32 	%r256, [%rd6+156];
	xor.b32  	%r329, %r329, %r256;
$L__BB0_22:
	and.b32  	%r258, %r199, 256;
	setp.eq.s32 	%p12, %r258, 0;
	@%p12 bra 	$L__BB0_24;
	ld.global.u32 	%r259, [%rd6+160];
	xor.b32  	%r333, %r333, %r259;
	ld.global.u32 	%r260, [%rd6+164];
	xor.b32  	%r332, %r332, %r260;
	ld.global.u32 	%r261, [%rd6+168];
	xor.b32  	%r331, %r331, %r261;
	ld.global.u32 	%r262, [%rd6+172];
	xor.b32  	%r330, %r330, %r262;
	ld.global.u32 	%r263, [%rd6+176];
	xor.b32  	%r329, %r329, %r263;
$L__BB0_24:
	and.b32  	%r265, %r199, 512;
	setp.eq.s32 	%p13, %r265, 0;
	@%p13 bra 	$L__BB0_26;
	ld.global.u32 	%r266, [%rd6+180];
	xor.b32  	%r333, %r333, %r266;
	ld.global.u32 	%r267, [%rd6+184];
	xor.b32  	%r332, %r332, %r267;
	ld.global.u32 	%r268, [%rd6+188];
	xor.b32  	%r331, %r331, %r268;
	ld.global.u32 	%r269, [%rd6+192];
	xor.b32  	%r330, %r330, %r269;
	ld.global.u32 	%r270, [%rd6+196];
	xor.b32  	%r329, %r329, %r270;
$L__BB0_26:
	and.b32  	%r272, %r199, 1024;
	setp.eq.s32 	%p14, %r272, 0;
	@%p14 bra 	$L__BB0_28;
	ld.global.u32 	%r273, [%rd6+200];
	xor.b32  	%r333, %r333, %r273;
	ld.global.u32 	%r274, [%rd6+204];
	xor.b32  	%r332, %r332, %r274;
	ld.global.u32 	%r275, [%rd6+208];
	xor.b32  	%r331, %r331, %r275;
	ld.global.u32 	%r276, [%rd6+212];
	xor.b32  	%r330, %r330, %r276;
	ld.global.u32 	%r277, [%rd6+216];
	xor.b32  	%r329, %r329, %r277;
$L__BB0_28:
	and.b32  	%r279, %r199, 2048;
	setp.eq.s32 	%p15, %r279, 0;
	@%p15 bra 	$L__BB0_30;
	ld.global.u32 	%r280, [%rd6+220];
	xor.b32  	%r333, %r333, %r280;
	ld.global.u32 	%r281, [%rd6+224];
	xor.b32  	%r332, %r332, %r281;
	ld.global.u32 	%r282, [%rd6+228];
	xor.b32  	%r331, %r331, %r282;
	ld.global.u32 	%r283, [%rd6+232];
	xor.b32  	%r330, %r330, %r283;
	ld.global.u32 	%r284, [%rd6+236];
	xor.b32  	%r329, %r329, %r284;
$L__BB0_30:
	and.b32  	%r286, %r199, 4096;
	setp.eq.s32 	%p16, %r286, 0;
	@%p16 bra 	$L__BB0_32;
	ld.global.u32 	%r287, [%rd6+240];
	xor.b32  	%r333, %r333, %r287;
	ld.global.u32 	%r288, [%rd6+244];
	xor.b32  	%r332, %r332, %r288;
	ld.global.u32 	%r289, [%rd6+248];
	xor.b32  	%r331, %r331, %r289;
	ld.global.u32 	%r290, [%rd6+252];
	xor.b32  	%r330, %r330, %r290;
	ld.global.u32 	%r291, [%rd6+256];
	xor.b32  	%r329, %r329, %r291;
$L__BB0_32:
	and.b32  	%r293, %r199, 8192;
	setp.eq.s32 	%p17, %r293, 0;
	@%p17 bra 	$L__BB0_34;
	ld.global.u32 	%r294, [%rd6+260];
	xor.b32  	%r333, %r333, %r294;
	ld.global.u32 	%r295, [%rd6+264];
	xor.b32  	%r332, %r332, %r295;
	ld.global.u32 	%r296, [%rd6+268];
	xor.b32  	%r331, %r331, %r296;
	ld.global.u32 	%r297, [%rd6+272];
	xor.b32  	%r330, %r330, %r297;
	ld.global.u32 	%r298, [%rd6+276];
	xor.b32  	%r329, %r329, %r298;
$L__BB0_34:
	and.b32  	%r300, %r199, 16384;
	setp.eq.s32 	%p18, %r300, 0;
	@%p18 bra 	$L__BB0_36;
	ld.global.u32 	%r301, [%rd6+280];
	xor.b32  	%r333, %r333, %r301;
	ld.global.u32 	%r302, [%rd6+284];
	xor.b32  	%r332, %r332, %r302;
	ld.global.u32 	%r303, [%rd6+288];
	xor.b32  	%r331, %r331, %r303;
	ld.global.u32 	%r304, [%rd6+292];
	xor.b32  	%r330, %r330, %r304;
	ld.global.u32 	%r305, [%rd6+296];
	xor.b32  	%r329, %r329, %r305;
$L__BB0_36:
	and.b32  	%r307, %r199, 32768;
	setp.eq.s32 	%p19, %r307, 0;
	@%p19 bra 	$L__BB0_38;
	ld.global.u32 	%r308, [%rd6+300];
	xor.b32  	%r333, %r333, %r308;
	ld.global.u32 	%r309, [%rd6+304];
	xor.b32  	%r332, %r332, %r309;
	ld.global.u32 	%r310, [%rd6+308];
	xor.b32  	%r331, %r331, %r310;
	ld.global.u32 	%r311, [%rd6+312];
	xor.b32  	%r330, %r330, %r311;
	ld.global.u32 	%r312, [%rd6+316];
	xor.b32  	%r329, %r329, %r312;
$L__BB0_38:
	add.s32 	%r328, %r328, 16;
	setp.ne.s32 	%p20, %r328, 32;
	@%p20 bra 	$L__BB0_6;
	mad.lo.s32 	%r313, %r322, -31, %r11;
	add.s32 	%r322, %r313, 1;
	setp.ne.s32 	%p21, %r322, 5;
	@%p21 bra 	$L__BB0_5;
	st.global.u32 	[%rd2+4], %r333;
	st.global.u32 	[%rd2+8], %r332;
	st.global.u32 	[%rd2+12], %r331;
	st.global.u32 	[%rd2+16], %r330;
	st.global.u32 	[%rd2+20], %r329;
	add.s32 	%r316, %r316, 1;
	setp.lt.u32 	%p22, %r316, %r2;
	@%p22 bra 	$L__BB0_4;
$L__BB0_41:
	shr.u64 	%rd7, %rd17, 2;
	add.s32 	%r315, %r315, 1;
	setp.gt.u64 	%p23, %rd17, 3;
	mov.u64 	%rd17, %rd7;
	@%p23 bra 	$L__BB0_2;
$L__BB0_42:
	mov.b32 	%r314, 0;
	st.global.v2.u32 	[%rd2+24], {%r314, %r314};
	st.global.u32 	[%rd2+32], %r314;
	mov.b64 	%rd16, 0;
	st.global.u64 	[%rd2+40], %rd16;
	ret;

}
	// .globl	_Z16geneticAlgorithmbP10ChromosomeP17curandStateXORWOWS0_
.visible .entry _Z16geneticAlgorithmbP10ChromosomeP17curandStateXORWOWS0_(
	.param .u8 _Z16geneticAlgorithmbP10ChromosomeP17curandStateXORWOWS0__param_0,
	.param .u64 .ptr .align 1 _Z16geneticAlgorithmbP10ChromosomeP17curandStateXORWOWS0__param_1,
	.param .u64 .ptr .align 1 _Z16geneticAlgorithmbP10ChromosomeP17curandStateXORWOWS0__param_2,
	.param .u64 .ptr .align 1 _Z16geneticAlgorithmbP10ChromosomeP17curandStateXORWOWS0__param_3
)
{
	.reg .pred 	%p<36>;
	.reg .b16 	%rs<40>;
	.reg .b32 	%r<410>;
	.reg .b32 	%f<68>;
	.reg .b64 	%rd<14>;
	.reg .b64 	%fd<417>;
	// demoted variable
	.shared .align 8 .b8 _ZZ16geneticAlgorithmbP10ChromosomeP17curandStateXORWOWS0_E15blockPopulation[3840];
	ld.param.s8 	%rs13, [_Z16geneticAlgorithmbP10ChromosomeP17curandStateXORWOWS0__param_0];
	ld.param.u64 	%rd2, [_Z16geneticAlgorithmbP10ChromosomeP17curandStateXORWOWS0__param_1];
	ld.param.u64 	%rd4, [_Z16geneticAlgorithmbP10ChromosomeP17curandStateXORWOWS0__param_2];
	cvta.to.global.u64 	%rd1, %rd4;
	mov.u32 	%r71, %ctaid.x;
	mov.u32 	%r1, %ntid.x;
	mov.u32 	%r72, %tid.x;
	mad.lo.s32 	%r2, %r1, %r71, %r72;
	mul.wide.s32 	%rd5, %r2, 48;
	add.s64 	%rd6, %rd1, %rd5;
	ld.global.v2.u32 	{%r404, %r403}, [%rd6];
	ld.global.v2.u32 	{%r402, %r401}, [%rd6+8];
	ld.global.v2.u32 	{%r400, %r399}, [%rd6+16];
	setp.eq.s16 	%p5, %rs13, 0;
	mov.u32 	%r73, _ZZ16geneticAlgorithmbP10ChromosomeP17curandStateXORWOWS0_E15blockPopulation;
	mad.lo.s32 	%r9, %r72, 120, %r73;
	@%p5 bra 	$L__BB1_2;
	ld.global.v2.u32 	{%r74, %r75}, [%rd1];
	ld.global.v2.u32 	{%r76, %r77}, [%rd1+16];
	ld.global.v2.u32 	{%r78, %r79}, [%rd1+8];
	shr.u32 	%r80, %r75, 2;
	xor.b32  	%r81, %r80, %r75;
	shl.b32 	%r82, %r77, 4;
	shl.b32 	%r83, %r81, 1;
	xor.b32  	%r84, %r83, %r82;
	xor.b32  	%r85, %r84, %r81;
	xor.b32  	%r86, %r85, %r77;
	add.s32 	%r87, %r74, %r86;
	add.s32 	%r88, %r87, 362437;
	cvt.rn.f32.u32 	%f1, %r88;
	fma.rn.f32 	%f2, %f1, 0f2F800000, 0f2F000000;
	cvt.f64.f32 	%fd87, %f2;
	fma.rn.f64 	%fd88, %fd87, 0d4000000000000000, 0dBFF0000000000000;
	st.shared.f64 	[%r9], %fd88;
	shr.u32 	%r89, %r78, 2;
	xor.b32  	%r90, %r89, %r78;
	shl.b32 	%r91, %r86, 4;
	shl.b32 	%r92, %r90, 1;
	xor.b32  	%r93, %r92, %r91;
	xor.b32  	%r94, %r93, %r90;
	xor.b32  	%r95, %r94, %r86;
	add.s32 	%r96, %r74, %r95;
	add.s32 	%r97, %r96, 724874;
	cvt.rn.f32.u32 	%f3, %r97;
	fma.rn.f32 	%f4, %f3, 0f2F800000, 0f2F000000;
	cvt.f64.f32 	%fd89, %f4;
	fma.rn.f64 	%fd90, %fd89, 0d4000000000000000, 0dBFF0000000000000;
	st.shared.f64 	[%r9+8], %fd90;
	shr.u32 	%r98, %r79, 2;
	xor.b32  	%r99, %r98, %r79;
	shl.b32 	%r100, %r95, 4;
	shl.b32 	%r101, %r99, 1;
	xor.b32  	%r102, %r101, %r100;
	xor.b32  	%r103, %r102, %r99;
	xor.b32  	%r104, %r103, %r95;
	add.s32 	%r105, %r74, %r104;
	add.s32 	%r106, %r105, 1087311;
	cvt.rn.f32.u32 	%f5, %r106;
	fma.rn.f32 	%f6, %f5, 0f2F800000, 0f2F000000;
	cvt.f64.f32 	%fd91, %f6;
	fma.rn.f64 	%fd92, %fd91, 0d4000000000000000, 0dBFF0000000000000;
	st.shared.f64 	[%r9+16], %fd92;
	shr.u32 	%r107, %r76, 2;
	xor.b32  	%r108, %r107, %r76;
	shl.b32 	%r109, %r104, 4;
	shl.b32 	%r110, %r108, 1;
	xor.b32  	%r111, %r110, %r109;
	xor.b32  	%r112, %r111, %r108;
	xor.b32  	%r113, %r112, %r104;
	add.s32 	%r114, %r74, %r113;
	add.s32 	%r115, %r114, 1449748;
	cvt.rn.f32.u32 	%f7, %r115;
	fma.rn.f32 	%f8, %f7, 0f2F800000, 0f2F000000;
	cvt.f64.f32 	%fd93, %f8;
	fma.rn.f64 	%fd94, %fd93, 0d4000000000000000, 0dBFF0000000000000;
	st.shared.f64 	[%r9+24], %fd94;
	shr.u32 	%r116, %r77, 2;
	xor.b32  	%r117, %r116, %r77;
	shl.b32 	%r118, %r113, 4;
	shl.b32 	%r119, %r117, 1;
	xor.b32  	%r120, %r119, %r118;
	xor.b32  	%r121, %r120, %r117;
	xor.b32  	%r122, %r121, %r113;
	add.s32 	%r123, %r74, %r122;
	add.s32 	%r124, %r123, 1812185;
	cvt.rn.f32.u32 	%f9, %r124;
	fma.rn.f32 	%f10, %f9, 0f2F800000, 0f2F000000;
	cvt.f64.f32 	%fd95, %f10;
	fma.rn.f64 	%fd96, %fd95, 0d4000000000000000, 0dBFF0000000000000;
	st.shared.f64 	[%r9+32], %fd96;
	shr.u32 	%r125, %r86, 2;
	xor.b32  	%r126, %r125, %r86;
	shl.b32 	%r127, %r122, 4;
	shl.b32 	%r128, %r126, 1;
	xor.b32  	%r129, %r128, %r127;
	xor.b32  	%r130, %r129, %r126;
	xor.b32  	%r131, %r130, %r122;
	add.s32 	%r132, %r74, %r131;
	add.s32 	%r133, %r132, 2174622;
	cvt.rn.f32.u32 	%f11, %r133;
	fma.rn.f32 	%f12, %f11, 0f2F800000, 0f2F000000;
	cvt.f64.f32 	%fd97, %f12;
	fma.rn.f64 	%fd98, %fd97, 0d4000000000000000, 0dBFF0000000000000;
	st.shared.f64 	[%r9+40], %fd98;
	shr.u32 	%r134, %r95, 2;
	xor.b32  	%r135, %r134, %r95;
	shl.b32 	%r136, %r131, 4;
	shl.b32 	%r137, %r135, 1;
	xor.b32  	%r138, %r137, %r136;
	xor.b32  	%r139, %r138, %r135;
	xor.b32  	%r140, %r139, %r131;
	add.s32 	%r141, %r74, %r140;
	add.s32 	%r142, %r141, 2537059;
	cvt.rn.f32.u32 	%f13, %r142;
	fma.rn.f32 	%f14, %f13, 0f2F800000, 0f2F000000;
	cvt.f64.f32 	%fd99, %f14;
	fma.rn.f64 	%fd100, %fd99, 0d4000000000000000, 0dBFF0000000000000;
	st.shared.f64 	[%r9+48], %fd100;
	shr.u32 	%r143, %r104, 2;
	xor.b32  	%r144, %r143, %r104;
	shl.b32 	%r145, %r140, 4;
	shl.b32 	%r146, %r144, 1;
	xor.b32  	%r147, %r146, %r145;
	xor.b32  	%r148, %r147, %r144;
	xor.b32  	%r149, %r148, %r140;
	add.s32 	%r150, %r74, %r149;
	add.s32 	%r151, %r150, 2899496;
	cvt.rn.f32.u32 	%f15, %r151;
	fma.rn.f32 	%f16, %f15, 0f2F800000, 0f2F000000;
	cvt.f64.f32 	%fd101, %f16;
	fma.rn.f64 	%fd102, %fd101, 0d4000000000000000, 0dBFF0000000000000;
	st.shared.f64 	[%r9+56], %fd102;
	shr.u32 	%r152, %r113, 2;
	xor.b32  	%r153, %r152, %r113;
	shl.b32 	%r154, %r149, 4;
	shl.b32 	%r155, %r153, 1;
	xor.b32  	%r156, %r155, %r154;
	xor.b32  	%r157, %r156, %r153;
	xor.b32  	%r158, %r157, %r149;
	add.s32 	%r159, %r74, %r158;
	add.s32 	%r160, %r159, 3261933;
	cvt.rn.f32.u32 	%f17, %r160;
	fma.rn.f32 	%f18, %f17, 0f2F800000, 0f2F000000;
	cvt.f64.f32 	%fd103, %f18;
	fma.rn.f64 	%fd104, %fd103, 0d4000000000000000, 0dBFF0000000000000;
	st.shared.f64 	[%r9+64], %fd104;
	shr.u32 	%r161, %r122, 2;
	xor.b32  	%r162, %r161, %r122;
	shl.b32 	%r163, %r158, 4;
	shl.b32 	%r164, %r162, 1;
	xor.b32  	%r165, %r164, %r163;
	xor.b32  	%r166, %r165, %r162;
	xor.b32  	%r167, %r166, %r158;
	add.s32 	%r168, %r74, %r167;
	add.s32 	%r169, %r168, 3624370;
	cvt.rn.f32.u32 	%f19, %r169;
	fma.rn.f32 	%f20, %f19, 0f2F800000, 0f2F000000;
	cvt.f64.f32 	%fd105, %f20;
	fma.rn.f64 	%fd106, %fd105, 0d4000000000000000, 0dBFF0000000000000;
	st.shared.f64 	[%r9+72], %fd106;
	shr.u32 	%r170, %r131, 2;
	xor.b32  	%r171, %r170, %r131;
	shl.b32 	%r172, %r167, 4;
	shl.b32 	%r173, %r171, 1;
	xor.b32  	%r174, %r173, %r172;
	xor.b32  	%r175, %r174, %r171;
	xor.b32  	%r176, %r175, %r167;
	add.s32 	%r177, %r74, %r176;
	add.s32 	%r178, %r177, 3986807;
	cvt.rn.f32.u32 	%f21, %r178;
	fma.rn.f32 	%f22, %f21, 0f2F800000, 0f2F000000;
	cvt.f64.f32 	%fd107, %f22;
	fma.rn.f64 	%fd108, %fd107, 0d4000000000000000, 0dBFF0000000000000;
	st.shared.f64 	[%r9+80], %fd108;
	shr.u32 	%r179, %r140, 2;
	xor.b32  	%r180, %r179, %r140;
	shl.b32 	%r181, %r176, 4;
	shl.b32 	%r182, %r180, 1;
	xor.b32  	%r183, %r182, %r181;
	xor.b32  	%r184, %r183, %r180;
	xor.b32  	%r185, %r184, %r176;
	add.s32 	%r186, %r74, %r185;
	add.s32 	%r187, %r186, 4349244;
	cvt.rn.f32.u32 	%f23, %r187;
	fma.rn.f32 	%f24, %f23, 0f2F800000, 0f2F000000;
	cvt.f64.f32 	%fd109, %f24;
	fma.rn.f64 	%fd110, %fd109, 0d4000000000000000, 0dBFF0000000000000;
	st.shared.f64 	[%r9+88], %fd110;
	shr.u32 	%r188, %r149, 2;
	xor.b32  	%r189, %r188, %r149;
	shl.b32 	%r190, %r185, 4;
	shl.b32 	%r191, %r189, 1;
	xor.b32  	%r192, %r191, %r190;
	xor.b32  	%r193, %r192, %r189;
	xor.b32  	%r194, %r193, %r185;
	add.s32 	%r195, %r74, %r194;
	add.s32 	%r196, %r195, 4711681;
	cvt.rn.f32.u32 	%f25, %r196;
	fma.rn.f32 	%f26, %f25, 0f2F800000, 0f2F000000;
	cvt.f64.f32 	%fd111, %f26;
	fma.rn.f64 	%fd112, %fd111, 0d4000000000000000, 0dBFF0000000000000;
	st.shared.f64 	[%r9+96], %fd112;
	shr.u32 	%r197, %r158, 2;
	xor.b32  	%r198, %r197, %r158;
	shl.b32 	%r199, %r194, 4;
	shl.b32 	%r200, %r198, 1;
	xor.b32  	%r201, %r200, %r199;
	xor.b32  	%r202, %r201, %r198;
	xor.b32  	%r203, %r202, %r194;
	add.s32 	%r204, %r74, 5074118;
	add.s32 	%r205, %r203, %r204;
	cvt.rn.f32.u32 	%f27, %r205;
	fma.rn.f32 	%f28, %f27, 0f2F800000, 0f2F000000;
	cvt.f64.f32 	%fd113, %f28;
	fma.rn.f64 	%fd114, %fd113, 0d4000000000000000, 0dBFF0000000000000;
	st.shared.f64 	[%r9+104], %fd114;
	st.global.v2.u32 	[%rd1+8], {%r176, %r185};
	st.global.v2.u32 	[%rd1+16], {%r194, %r203};
	st.global.v2.u32 	[%rd1], {%r204, %r167};
	mul.f64 	%fd115, %fd90, %fd90;
	fma.rn.f64 	%fd116, %fd88, %fd88, %fd115;
	fma.rn.f64 	%fd117, %fd92, %fd92, %fd116;
	fma.rn.f64 	%fd118, %fd94, %fd94, %fd117;
	fma.rn.f64 	%fd119, %fd96, %fd96, %fd118;
	fma.rn.f64 	%fd120, %fd98, %fd98, %fd119;
	fma.rn.f64 	%fd121, %fd100, %fd100, %fd120;
	fma.rn.f64 	%fd122, %fd102, %fd102, %fd121;
	fma.rn.f64 	%fd123, %fd104, %fd104, %fd122;
	fma.rn.f64 	%fd124, %fd106, %fd106, %fd123;
	fma.rn.f64 	%fd125, %fd108, %fd108, %fd124;
	fma.rn.f64 	%fd126, %fd110, %fd110, %fd125;
	fma.rn.f64 	%fd127, %fd112, %fd112, %fd126;
	fma.rn.f64 	%fd128, %fd114, %fd114, %fd127;
	st.shared.f64 	[%r9+112], %fd128;
	bra.uni 	$L__BB1_3;
$L__BB1_2:
	cvta.to.global.u64 	%rd7, %rd2;
	mul.wide.s32 	%rd8, %r2, 120;
	add.s64 	%rd9, %rd7, %rd8;
	ld.global.f64 	%fd129, [%rd9];
	ld.global.f64 	%fd130, [%rd9+8];
	ld.global.f64 	%fd131, [%rd9+16];
	ld.global.f64 	%fd132, [%rd9+24];
	ld.global.f64 	%fd133, [%rd9+32];
	ld.global.f64 	%fd134, [%rd9+40];
	ld.global.f64 	%fd135, [%rd9+48];
	ld.global.f64 	%fd136, [%rd9+56];
	ld.global.f64 	%fd137, [%rd9+64];
	ld.global.f64 	%fd138, [%rd9+72];
	ld.global.f64 	%fd139, [%rd9+80];
	ld.global.f64 	%fd140, [%rd9+88];
	ld.global.f64 	%fd141, [%rd9+96];
	ld.global.f64 	%fd142, [%rd9+104];
	ld.global.f64 	%fd143, [%rd9+112];
	st.shared.f64 	[%r9], %fd129;
	st.shared.f64 	[%r9+8], %fd130;
	st.shared.f64 	[%r9+16], %fd131;
	st.shared.f64 	[%r9+24], %fd132;
	st.shared.f64 	[%r9+32], %fd133;
	st.shared.f64 	[%r9+40], %fd134;
	st.shared.f64 	[%r9+48], %fd135;
	st.shared.f64 	[%r9+56], %fd136;
	st.shared.f64 	[%r9+64], %fd137;
	st.shared.f64 	[%r9+72], %fd138;
	st.shared.f64 	[%r9+80], %fd139;
	st.shared.f64 	[%r9+88], %fd140;
	st.shared.f64 	[%r9+96], %fd141;
	st.shared.f64 	[%r9+104], %fd142;
	st.shared.f64 	[%r9+112], %fd143;
$L__BB1_3:
	bar.sync 	0;
	cvt.rn.f32.u32 	%f29, %r1;
	mul.f32 	%f30, %f29, 0f3ECCCCCC;
	cvt.rzi.s32.f32 	%r10, %f30;
	mov.b32 	%r382, 0;
	cvt.rn.f32.u32 	%f33, %r10;
$L__BB1_4:
	setp.ne.s32 	%p6, %r72, 0;
	@%p6 bra 	$L__BB1_19;
	mov.u32 	%r209, %ntid.x;
	add.s32 	%r389, %r209, -1;
	mov.b32 	%r390, 0;
$L__BB1_6:
	mov.u32 	%r21, %ntid.x;
	add.s32 	%r210, %r21, -1;
	setp.ge.s32 	%p8, %r390, %r210;
	mov.pred 	%p34, 0;
	@%p8 bra 	$L__BB1_18;
	add.s32 	%r212, %r21, -2;
	setp.eq.s32 	%p9, %r212, %r390;
	mov.b16 	%rs29, 0;
	mov.b32 	%r392, 0;
	@%p9 bra 	$L__BB1_14;
	mov.b16 	%rs29, 0;
	mov.b32 	%r391, 0;
	ld.shared.f64 	%fd383, [_ZZ16geneticAlgorithmbP10ChromosomeP17curandStateXORWOWS0_E15blockPopulation+112];
$L__BB1_9:
	mov.u32 	%r214, _ZZ16geneticAlgorithmbP10ChromosomeP17curandStateXORWOWS0_E15blockPopulation;
	mad.lo.s32 	%r215, %r391, 120, %r214;
	add.s32 	%r23, %r215, 112;
	ld.shared.f64 	%fd384, [%r215+232];
	setp.leu.f64 	%p10, %fd383, %fd384;
	@%p10 bra 	$L__BB1_11;
	ld.shared.f64 	%fd144, [%r23+8];
	ld.shared.f64 	%fd145, [%r23+16];
	ld.shared.f64 	%fd146, [%r23+24];
	ld.shared.f64 	%fd147, [%r23+32];
	ld.shared.f64 	%fd148, [%r23+40];
	ld.shared.f64 	%fd149, [%r23+48];
	ld.shared.f64 	%fd150, [%r23+56];
	ld.shared.f64 	%fd151, [%r23+64];
	ld.shared.f64 	%fd152, [%r23+72];
	ld.shared.f64 	%fd153, [%r23+80];
	ld.shared.f64 	%fd154, [%r23+88];
	ld.shared.f64 	%fd155, [%r23+96];
	ld.shared.f64 	%fd156, [%r23+104];
	ld.shared.f64 	%fd157, [%r23+112];
	ld.shared.f64 	%fd158, [%r23+-112];
	ld.shared.f64 	%fd159, [%r23+-104];
	ld.shared.f64 	%fd160, [%r23+-96];
	ld.shared.f64 	%fd161, [%r23+-88];
	ld.shared.f64 	%fd162, [%r23+-80];
	ld.shared.f64 	%fd163, [%r23+-72];
	ld.shared.f64 	%fd164, [%r23+-64];
	ld.shared.f64 	%fd165, [%r23+-56];
	ld.shared.f64 	%fd166, [%r23+-48];
	ld.shared.f64 	%fd167, [%r23+-40];
	ld.shared.f64 	%fd168, [%r23+-32];
	ld.shared.f64 	%fd169, [%r23+-24];
	ld.shared.f64 	%fd170, [%r23+-16];
	ld.shared.f64 	%fd171, [%r23+-8];
	st.shared.f64 	[%r23+8], %fd158;
	st.shared.f64 	[%r23+16], %fd159;
	st.shared.f64 	[%r23+24], %fd160;
	st.shared.f64 	[%r23+32], %fd161;
	st.shared.f64 	[%r23+40], %fd162;
	st.shared.f64 	[%r23+48], %fd163;
	st.shared.f64 	[%r23+56], %fd164;
	st.shared.f64 	[%r23+64], %fd165;
	st.shared.f64 	[%r23+72], %fd166;
	st.shared.f64 	[%r23+80], %fd167;
	st.shared.f64 	[%r23+88], %fd168;
	st.shared.f64 	[%r23+96], %fd169;
	st.shared.f64 	[%r23+104], %fd170;
	st.shared.f64 	[%r23+112], %fd171;
	st.shared.f64 	[%r23+120], %fd383;
	st.shared.f64 	[%r23+-112], %fd144;
	st.shared.f64 	[%r23+-104], %fd145;
	st.shared.f64 	[%r23+-96], %fd146;
	st.shared.f64 	[%r23+-88], %fd147;
	st.shared.f64 	[%r23+-80], %fd148;
	st.shared.f64 	[%r23+-72], %fd149;
	st.shared.f64 	[%r23+-64], %fd150;
	st.shared.f64 	[%r23+-56], %fd151;
	st.shared.f64 	[%r23+-48], %fd152;
	st.shared.f64 	[%r23+-40], %fd153;
	st.shared.f64 	[%r23+-32], %fd154;
	st.shared.f64 	[%r23+-24], %fd155;
	st.shared.f64 	[%r23+-16], %fd156;
	st.shared.f64 	[%r23+-8], %fd157;
	st.shared.f64 	[%r23], %fd384;
	mov.b16 	%rs29, 1;
	mov.f64 	%fd384, %fd383;
$L__BB1_11:
	add.s32 	%r391, %r391, 2;
	ld.shared.f64 	%fd383, [%r23+240];
	setp.leu.f64 	%p11, %fd384, %fd383;
	@%p11 bra 	$L__BB1_13;
	ld.shared.f64 	%fd172, [%r23+128];
	ld.shared.f64 	%fd173, [%r23+136];
	ld.shared.f64 	%fd174, [%r23+144];
	ld.shared.f64 	%fd175, [%r23+152];
	ld.shared.f64 	%fd176, [%r23+160];
	ld.shared.f64 	%fd177, [%r23+168];
	ld.shared.f64 	%fd178, [%r23+176];
	ld.shared.f64 	%fd179, [%r23+184];
	ld.shared.f64 	%fd180, [%r23+192];
	ld.shared.f64 	%fd181, [%r23+200];
	ld.shared.f64 	%fd182, [%r23+208];
	ld.shared.f64 	%fd183, [%r23+216];
	ld.shared.f64 	%fd184, [%r23+224];
	ld.shared.f64 	%fd185, [%r23+232];
	ld.shared.f64 	%fd186, [%r23+8];
	ld.shared.f64 	%fd187, [%r23+16];
	ld.shared.f64 	%fd188, [%r23+24];
	ld.shared.f64 	%fd189, [%r23+32];
	ld.shared.f64 	%fd190, [%r23+40];
	ld.shared.f64 	%fd191, [%r23+48];
	ld.shared.f64 	%fd192, [%r23+56];
	ld.shared.f64 	%fd193, [%r23+64];
	ld.shared.f64 	%fd194, [%r23+72];
	ld.shared.f64 	%fd195, [%r23+80];
	ld.shared.f64 	%fd196, [%r23+88];
	ld.shared.f64 	%fd197, [%r23+96];
	ld.shared.f64 	%fd198, [%r23+104];
	ld.shared.f64 	%fd199, [%r23+112];
	st.shared.f64 	[%r23+128], %fd186;
	st.shared.f64 	[%r23+136], %fd187;
	st.shared.f64 	[%r23+144], %fd188;
	st.shared.f64 	[%r23+152], %fd189;
	st.shared.f64 	[%r23+160], %fd190;
	st.shared.f64 	[%r23+168], %fd191;
	st.shared.f64 	[%r23+176], %fd192;
	st.shared.f64 	[%r23+184], %fd193;
	st.shared.f64 	[%r23+192], %fd194;
	st.shared.f64 	[%r23+200], %fd195;
	st.shared.f64 	[%r23+208], %fd196;
	st.shared.f64 	[%r23+216], %fd197;
	st.shared.f64 	[%r23+224], %fd198;
	st.shared.f64 	[%r23+232], %fd199;
	st.shared.f64 	[%r23+240], %fd384;
	st.shared.f64 	[%r23+8], %fd172;
	st.shared.f64 	[%r23+16], %fd173;
	st.shared.f64 	[%r23+24], %fd174;
	st.shared.f64 	[%r23+32], %fd175;
	st.shared.f64 	[%r23+40], %fd176;
	st.shared.f64 	[%r23+48], %fd177;
	st.shared.f64 	[%r23+56], %fd178;
	st.shared.f64 	[%r23+64], %fd179;
	st.shared.f64 	[%r23+72], %fd180;
	st.shared.f64 	[%r23+80], %fd181;
	st.shared.f64 	[%r23+88], %fd182;
	st.shared.f64 	[%r23+96], %fd183;
	st.shared.f64 	[%r23+104], %fd184;
	st.shared.f64 	[%r23+112], %fd185;
	st.shared.f64 	[%r23+120], %fd383;
	mov.b16 	%rs29, 1;
	mov.f64 	%fd383, %fd384;
$L__BB1_13:
	and.b32  	%r392, %r389, -2;
	setp.ne.s32 	%p12, %r391, %r392;
	@%p12 bra 	$L__BB1_9;
$L__BB1_14:
	and.b32  	%r216, %r389, 1;
	setp.eq.b32 	%p13, %r216, 1;
	not.pred 	%p14, %p13;
	@%p14 bra 	$L__BB1_17;
	mov.u32 	%r217, _ZZ16geneticAlgorithmbP10ChromosomeP17curandStateXORWOWS0_E15blockPopulation;
	mad.lo.s32 	%r218, %r392, 120, %r217;
	add.s32 	%r27, %r218, 112;
	ld.shared.f64 	%fd7, [%r218+112];
	ld.shared.f64 	%fd8, [%r218+232];
	setp.leu.f64 	%p15, %fd7, %fd8;
	@%p15 bra 	$L__BB1_17;
	ld.shared.f64 	%fd200, [%r27+8];
	ld.shared.f64 	%fd201, [%r27+16];
	ld.shared.f64 	%fd202, [%r27+24];
	ld.shared.f64 	%fd203, [%r27+32];
	ld.shared.f64 	%fd204, [%r27+40];
	ld.shared.f64 	%fd205, [%r27+48];
	ld.shared.f64 	%fd206, [%r27+56];
	ld.shared.f64 	%fd207, [%r27+64];
	ld.shared.f64 	%fd208, [%r27+72];
	ld.shared.f64 	%fd209, [%r27+80];
	ld.shared.f64 	%fd210, [%r27+88];
	ld.shared.f64 	%fd211, [%r27+96];
	ld.shared.f64 	%fd212, [%r27+104];
	ld.shared.f64 	%fd213, [%r27+112];
	ld.shared.f64 	%fd214, [%r27+-112];
	ld.shared.f64 	%fd215, [%r27+-104];
	ld.shared.f64 	%fd216, [%r27+-96];
	ld.shared.f64 	%fd217, [%r27+-88];
	ld.shared.f64 	%fd218, [%r27+-80];
	ld.shared.f64 	%fd219, [%r27+-72];
	ld.shared.f64 	%fd220, [%r27+-64];
	ld.shared.f64 	%fd221, [%r27+-56];
	ld.shared.f64 	%fd222, [%r27+-48];
	ld.shared.f64 	%fd223, [%r27+-40];
	ld.shared.f64 	%fd224, [%r27+-32];
	ld.shared.f64 	%fd225, [%r27+-24];
	ld.shared.f64 	%fd226, [%r27+-16];
	ld.shared.f64 	%fd227, [%r27+-8];
	st.shared.f64 	[%r27+8], %fd214;
	st.shared.f64 	[%r27+16], %fd215;
	st.shared.f64 	[%r27+24], %fd216;
	st.shared.f64 	[%r27+32], %fd217;
	st.shared.f64 	[%r27+40], %fd218;
	st.shared.f64 	[%r27+48], %fd219;
	st.shared.f64 	[%r27+56], %fd220;
	st.shared.f64 	[%r27+64], %fd221;
	st.shared.f64 	[%r27+72], %fd222;
	st.shared.f64 	[%r27+80], %fd223;
	st.shared.f64 	[%r27+88], %fd224;
	st.shared.f64 	[%r27+96], %fd225;
	st.shared.f64 	[%r27+104], %fd226;
	st.shared.f64 	[%r27+112], %fd227;
	st.shared.f64 	[%r27+120], %fd7;
	st.shared.f64 	[%r27+-112], %fd200;
	st.shared.f64 	[%r27+-104], %fd201;
	st.shared.f64 	[%r27+-96], %fd202;
	st.shared.f64 	[%r27+-88], %fd203;
	st.shared.f64 	[%r27+-80], %fd204;
	st.shared.f64 	[%r27+-72], %fd205;
	st.shared.f64 	[%r27+-64], %fd206;
	st.shared.f64 	[%r27+-56], %fd207;
	st.shared.f64 	[%r27+-48], %fd208;
	st.shared.f64 	[%r27+-40], %fd209;
	st.shared.f64 	[%r27+-32], %fd210;
	st.shared.f64 	[%r27+-24], %fd211;
	st.shared.f64 	[%r27+-16], %fd212;
	st.shared.f64 	[%r27+-8], %fd213;
	st.shared.f64 	[%r27], %fd8;
	mov.b16 	%rs29, 1;
$L__BB1_17:
	and.b16  	%rs20, %rs29, 255;
	setp.ne.s16 	%p34, %rs20, 0;
$L__BB1_18:
	add.s32 	%r390, %r390, 1;
	mov.u32 	%r219, %ntid.x;
	setp.lt.u32 	%p16, %r390, %r219;
	and.pred  	%p17, %p34, %p16;
	add.s32 	%r389, %r389, -1;
	@%p17 bra 	$L__BB1_6;
$L__BB1_19:
	mov.u32 	%r30, %tid.x;
	setp.lt.u32 	%p18, %r30, %r10;
	bar.sync 	0;
	@%p18 bra 	$L__BB1_26;
	mov.u32 	%r221, _ZZ16geneticAlgorithmbP10ChromosomeP17curandStateXORWOWS0_E15blockPopulation;
	mad.lo.s32 	%r31, %r30, 120, %r221;
	shr.u32 	%r222, %r403, 2;
	xor.b32  	%r223, %r222, %r403;
	shl.b32 	%r224, %r399, 4;
	shl.b32 	%r225, %r223, 1;
	xor.b32  	%r226, %r224, %r225;
	xor.b32  	%r227, %r226, %r399;
	xor.b32  	%r395, %r227, %r223;
	add.s32 	%r228, %r404, %r395;
	add.s32 	%r229, %r228, 362437;
	cvt.rn.f32.u32 	%f31, %r229;
	fma.rn.f32 	%f32, %f31, 0f2F800000, 0f2F000000;
	mul.f32 	%f34, %f32, %f33;
	cvt.rzi.s32.f32 	%r33, %f34;
	shr.u32 	%r230, %r402, 2;
	xor.b32  	%r231, %r230, %r402;
	shl.b32 	%r232, %r395, 4;
	shl.b32 	%r233, %r231, 1;
	xor.b32  	%r234, %r233, %r232;
	xor.b32  	%r235, %r234, %r231;
	xor.b32  	%r394, %r235, %r395;
	add.s32 	%r236, %r404, %r394;
	add.s32 	%r237, %r236, 724874;
	cvt.rn.f32.u32 	%f35, %r237;
	fma.rn.f32 	%f36, %f35, 0f2F800000, 0f2F000000;
	mul.f32 	%f37, %f36, %f33;
	cvt.rzi.s32.f32 	%r35, %f37;
	setp.ne.s32 	%p19, %r33, %r35;
	@%p19 bra 	$L__BB1_22;
	ld.shared.f64 	%fd400, [%r31];
	ld.shared.f64 	%fd401, [%r31+8];
	ld.shared.f64 	%fd402, [%r31+16];
	ld.shared.f64 	%fd403, [%r31+24];
	ld.shared.f64 	%fd404, [%r31+32];
	ld.shared.f64 	%fd405, [%r31+40];
	ld.shared.f64 	%fd406, [%r31+48];
	ld.shared.f64 	%fd407, [%r31+56];
	ld.shared.f64 	%fd408, [%r31+64];
	ld.shared.f64 	%fd409, [%r31+72];
	ld.shared.f64 	%fd410, [%r31+80];
	ld.shared.f64 	%fd411, [%r31+88];
	ld.shared.f64 	%fd412, [%r31+96];
	ld.shared.f64 	%fd413, [%r31+104];
	bra.uni 	$L__BB1_23;
$L__BB1_22:
	mad.lo.s32 	%r239, %r33, 120, %r221;
	ld.shared.f64 	%fd400, [%r239];
	ld.shared.f64 	%fd401, [%r239+8];
	ld.shared.f64 	%fd402, [%r239+16];
	ld.shared.f64 	%fd403, [%r239+24];
	ld.shared.f64 	%fd404, [%r239+32];
	ld.shared.f64 	%fd405, [%r239+40];
	ld.shared.f64 	%fd406, [%r239+48];
	mad.lo.s32 	%r240, %r35, 120, %r221;
	ld.shared.f64 	%fd407, [%r240+56];
	ld.shared.f64 	%fd408, [%r240+64];
	ld.shared.f64 	%fd409, [%r240+72];
	ld.shared.f64 	%fd410, [%r240+80];
	ld.shared.f64 	%fd411, [%r240+88];
	ld.shared.f64 	%fd412, [%r240+96];
	ld.shared.f64 	%fd413, [%r240+104];
$L__BB1_23:
	shr.u32 	%r241, %r401, 2;
	xor.b32  	%r242, %r241, %r401;
	shl.b32 	%r243, %r394, 4;
	shl.b32 	%r244, %r242, 1;
	xor.b32  	%r245, %r244, %r243;
	xor.b32  	%r246, %r245, %r242;
	xor.b32  	%r393, %r246, %r394;
	add.s32 	%r398, %r404, 1087311;
	add.s32 	%r247, %r393, %r398;
	cvt.rn.f32.u32 	%f38, %r247;
	fma.rn.f32 	%f39, %f38, 0f2F800000, 0f2F000000;
	setp.geu.f32 	%p20, %f39, 0f3E4CCCCD;
	@%p20 bra 	$L__BB1_25;
	shr.u32 	%r248, %r400, 2;
	xor.b32  	%r249, %r248, %r400;
	shl.b32 	%r250, %r393, 4;
	shl.b32 	%r251, %r249, 1;
	xor.b32  	%r252, %r250, %r251;
	xor.b32  	%r253, %r252, %r393;
	xor.b32  	%r254, %r253, %r249;
	add.s32 	%r255, %r404, %r254;
	add.s32 	%r256, %r255, 1449748;
	cvt.rn.f32.u32 	%f40, %r256;
	fma.rn.f32 	%f41, %f40, 0f2F800000, 0f2F000000;
	cvt.f64.f32 	%fd228, %f41;
	fma.rn.f64 	%fd229, %fd228, 0d4000000000000000, 0dBFF0000000000000;
	div.rn.f64 	%fd230, %fd229, 0d4024000000000000;
	mul.f64 	%fd400, %fd230, %fd400;
	shr.u32 	%r257, %r399, 2;
	xor.b32  	%r258, %r257, %r399;
	shl.b32 	%r259, %r254, 4;
	shl.b32 	%r260, %r258, 1;
	xor.b32  	%r261, %r259, %r260;
	xor.b32  	%r262, %r261, %r254;
	xor.b32  	%r263, %r262, %r258;
	add.s32 	%r264, %r404, %r263;
	add.s32 	%r265, %r264, 1812185;
	cvt.rn.f32.u32 	%f42, %r265;
	fma.rn.f32 	%f43, %f42, 0f2F800000, 0f2F000000;
	cvt.f64.f32 	%fd231, %f43;
	fma.rn.f64 	%fd232, %fd231, 0d4000000000000000, 0dBFF0000000000000;
	div.rn.f64 	%fd233, %fd232, 0d4024000000000000;
	mul.f64 	%fd401, %fd233, %fd401;
	shr.u32 	%r266, %r395, 2;
	xor.b32  	%r267, %r266, %r395;
	shl.b32 	%r268, %r263, 4;
	shl.b32 	%r269, %r267, 1;
	xor.b32  	%r270, %r268, %r269;
	xor.b32  	%r271, %r270, %r263;
	xor.b32  	%r272, %r271, %r267;
	add.s32 	%r273, %r404, %r272;
	add.s32 	%r274, %r273, 2174622;
	cvt.rn.f32.u32 	%f44, %r274;
	fma.rn.f32 	%f45, %f44, 0f2F800000, 0f2F000000;
	cvt.f64.f32 	%fd234, %f45;
	fma.rn.f64 	%fd235, %fd234, 0d4000000000000000, 0dBFF0000000000000;
	div.rn.f64 	%fd236, %fd235, 0d4024000000000000;
	mul.f64 	%fd402, %fd236, %fd402;
	shr.u32 	%r275, %r394, 2;
	xor.b32  	%r276, %r275, %r394;
	shl.b32 	%r277, %r272, 4;
	shl.b32 	%r278, %r276, 1;
	xor.b32  	%r279, %r277, %r278;
	xor.b32  	%r280, %r279, %r272;
	xor.b32  	%r281, %r280, %r276;
	add.s32 	%r282, %r404, %r281;
	add.s32 	%r283, %r282, 2537059;
	cvt.rn.f32.u32 	%f46, %r283;
	fma.rn.f32 	%f47, %f46, 0f2F800000, 0f2F000000;
	cvt.f64.f32 	%fd237, %f47;
	fma.rn.f64 	%fd238, %fd237, 0d4000000000000000, 0dBFF0000000000000;
	div.rn.f64 	%fd239, %fd238, 0d4024000000000000;
	mul.f64 	%fd403, %fd239, %fd403;
	shr.u32 	%r284, %r393, 2;
	xor.b32  	%r285, %r284, %r393;
	shl.b32 	%r286, %r281, 4;
	shl.b32 	%r287, %r285, 1;
	xor.b32  	%r288, %r286, %r287;
	xor.b32  	%r289, %r288, %r281;
	xor.b32  	%r290, %r289, %r285;
	add.s32 	%r291, %r404, %r290;
	add.s32 	%r292, %r291, 2899496;
	cvt.rn.f32.u32 	%f48, %r292;
	fma.rn.f32 	%f49, %f48, 0f2F800000, 0f2F000000;
	cvt.f64.f32 	%fd240, %f49;
	fma.rn.f64 	%fd241, %fd240, 0d4000000000000000, 0dBFF0000000000000;
	div.rn.f64 	%fd242, %fd241, 0d4024000000000000;
	mul.f64 	%fd404, %fd242, %fd404;
	shr.u32 	%r293, %r254, 2;
	xor.b32  	%r294, %r293, %r254;
	shl.b32 	%r295, %r290, 4;
	shl.b32 	%r296, %r294, 1;
	xor.b32  	%r297, %r295, %r296;
	xor.b32  	%r298, %r297, %r290;
	xor.b32  	%r299, %r298, %r294;
	add.s32 	%r300, %r404, %r299;
	add.s32 	%r301, %r300, 3261933;
	cvt.rn.f32.u32 	%f50, %r301;
	fma.rn.f32 	%f51, %f50, 0f2F800000, 0f2F000000;
	cvt.f64.f32 	%fd243, %f51;
	fma.rn.f64 	%fd244, %fd243, 0d4000000000000000, 0dBFF0000000000000;
	div.rn.f64 	%fd245, %fd244, 0d4024000000000000;
	mul.f64 	%fd405, %fd245, %fd405;
	shr.u32 	%r302, %r263, 2;
	xor.b32  	%r303, %r302, %r263;
	shl.b32 	%r304, %r299, 4;
	shl.b32 	%r305, %r303, 1;
	xor.b32  	%r306, %r304, %r305;
	xor.b32  	%r307, %r306, %r299;
	xor.b32  	%r308, %r307, %r303;
	add.s32 	%r309, %r404, %r308;
	add.s32 	%r310, %r309, 3624370;
	cvt.rn.f32.u32 	%f52, %r310;
	fma.rn.f32 	%f53, %f52, 0f2F800000, 0f2F000000;
	cvt.f64.f32 	%fd246, %f53;
	fma.rn.f64 	%fd247, %fd246, 0d4000000000000000, 0dBFF0000000000000;
	div.rn.f64 	%fd248, %fd247, 0d4024000000000000;
	mul.f64 	%fd406, %fd248, %fd406;
	shr.u32 	%r311, %r272, 2;
	xor.b32  	%r312, %r311, %r272;
	shl.b32 	%r313, %r308, 4;
	shl.b32 	%r314, %r312, 1;
	xor.b32  	%r315, %r313, %r314;
	xor.b32  	%r316, %r315, %r308;
	xor.b32  	%r317, %r316, %r312;
	add.s32 	%r318, %r404, %r317;
	add.s32 	%r319, %r318, 3986807;
	cvt.rn.f32.u32 	%f54, %r319;
	fma.rn.f32 	%f55, %f54, 0f2F800000, 0f2F000000;
	cvt.f64.f32 	%fd249, %f55;
	fma.rn.f64 	%fd250, %fd249, 0d4000000000000000, 0dBFF0000000000000;
	div.rn.f64 	%fd251, %fd250, 0d4024000000000000;
	mul.f64 	%fd407, %fd251, %fd407;
	shr.u32 	%r320, %r281, 2;
	xor.b32  	%r321, %r320, %r281;
	shl.b32 	%r322, %r317, 4;
	shl.b32 	%r323, %r321, 1;
	xor.b32  	%r324, %r322, %r323;
	xor.b32  	%r325, %r324, %r317;
	xor.b32  	%r326, %r325, %r321;
	add.s32 	%r327, %r404, %r326;
	add.s32 	%r328, %r327, 4349244;
	cvt.rn.f32.u32 	%f56, %r328;
	fma.rn.f32 	%f57, %f56, 0f2F800000, 0f2F000000;
	cvt.f64.f32 	%fd252, %f57;
	fma.rn.f64 	%fd253, %fd252, 0d4000000000000000, 0dBFF0000000000000;
	div.rn.f64 	%fd254, %fd253, 0d4024000000000000;
	mul.f64 	%fd408, %fd254, %fd408;
	shr.u32 	%r329, %r290, 2;
	xor.b32  	%r330, %r329, %r290;
	shl.b32 	%r331, %r326, 4;
	shl.b32 	%r332, %r330, 1;
	xor.b32  	%r333, %r331, %r332;
	xor.b32  	%r334, %r333, %r326;
	xor.b32  	%r400, %r334, %r330;
	add.s32 	%r335, %r404, %r400;
	add.s32 	%r336, %r335, 4711681;
	cvt.rn.f32.u32 	%f58, %r336;
	fma.rn.f32 	%f59, %f58, 0f2F800000, 0f2F000000;
	cvt.f64.f32 	%fd255, %f59;
	fma.rn.f64 	%fd256, %fd255, 0d4000000000000000, 0dBFF0000000000000;
	div.rn.f64 	%fd257, %fd256, 0d4024000000000000;
	mul.f64 	%fd409, %fd257, %fd409;
	shr.u32 	%r337, %r299, 2;
	xor.b32  	%r338, %r337, %r299;
	shl.b32 	%r339, %r400, 4;
	shl.b32 	%r340, %r338, 1;
	xor.b32  	%r341, %r339, %r340;
	xor.b32  	%r342, %r341, %r400;
	xor.b32  	%r399, %r342, %r338;
	add.s32 	%r343, %r404, %r399;
	add.s32 	%r344, %r343, 5074118;
	cvt.rn.f32.u32 	%f60, %r344;
	fma.rn.f32 	%f61, %f60, 0f2F800000, 0f2F000000;
	cvt.f64.f32 	%fd258, %f61;
	fma.rn.f64 	%fd259, %fd258, 0d4000000000000000, 0dBFF0000000000000;
	div.rn.f64 	%fd260, %fd259, 0d4024000000000000;
	mul.f64 	%fd410, %fd260, %fd410;
	shr.u32 	%r345, %r308, 2;
	xor.b32  	%r346, %r345, %r308;
	shl.b32 	%r347, %r399, 4;
	shl.b32 	%r348, %r346, 1;
	xor.b32  	%r349, %r347, %r348;
	xor.b32  	%r350, %r349, %r399;
	xor.b32  	%r395, %r350, %r346;
	add.s32 	%r351, %r404, %r395;
	add.s32 	%r352, %r351, 5436555;
	cvt.rn.f32.u32 	%f62, %r352;
	fma.rn.f32 	%f63, %f62, 0f2F800000, 0f2F000000;
	cvt.f64.f32 	%fd261, %f63;
	fma.rn.f64 	%fd262, %fd261, 0d4000000000000000, 0dBFF0000000000000;
	div.rn.f64 	%fd263, %fd262, 0d4024000000000000;
	mul.f64 	%fd411, %fd263, %fd411;
	shr.u32 	%r353, %r317, 2;
	xor.b32  	%r354, %r353, %r317;
	shl.b32 	%r355, %r395, 4;
	shl.b32 	%r356, %r354, 1;
	xor.b32  	%r357, %r355, %r356;
	xor.b32  	%r358, %r357, %r395;
	xor.b32  	%r394, %r358, %r354;
	add.s32 	%r359, %r404, %r394;
	add.s32 	%r360, %r359, 5798992;
	cvt.rn.f32.u32 	%f64, %r360;
	fma.rn.f32 	%f65, %f64, 0f2F800000, 0f2F000000;
	cvt.f64.f32 	%fd264, %f65;
	fma.rn.f64 	%fd265, %fd264, 0d4000000000000000, 0dBFF0000000000000;
	div.rn.f64 	%fd266, %fd265, 0d4024000000000000;
	mul.f64 	%fd412, %fd266, %fd412;
	shr.u32 	%r361, %r326, 2;
	xor.b32  	%r362, %r361, %r326;
	shl.b32 	%r363, %r394, 4;
	shl.b32 	%r364, %r362, 1;
	xor.b32  	%r365, %r363, %r364;
	xor.b32  	%r366, %r365, %r394;
	xor.b32  	%r393, %r366, %r362;
	add.s32 	%r398, %r404, 6161429;
	add.s32 	%r367, %r393, %r398;
	cvt.rn.f32.u32 	%f66, %r367;
	fma.rn.f32 	%f67, %f66, 0f2F800000, 0f2F000000;
	cvt.f64.f32 	%fd267, %f67;
	fma.rn.f64 	%fd268, %fd267, 0d4000000000000000, 0dBFF0000000000000;
	div.rn.f64 	%fd269, %fd268, 0d4024000000000000;
	mul.f64 	%fd413, %fd269, %fd413;
$L__BB1_25:
	mov.u32 	%r403, %r400;
	mov.u32 	%r402, %r399;
	mul.f64 	%fd270, %fd401, %fd401;
	fma.rn.f64 	%fd271, %fd400, %fd400, %fd270;
	fma.rn.f64 	%fd272, %fd402, %fd402, %fd271;
	fma.rn.f64 	%fd273, %fd403, %fd403, %fd272;
	fma.rn.f64 	%fd274, %fd404, %fd404, %fd273;
	fma.rn.f64 	%fd275, %fd405, %fd405, %fd274;
	fma.rn.f64 	%fd276, %fd406, %fd406, %fd275;
	fma.rn.f64 	%fd277, %fd407, %fd407, %fd276;
	fma.rn.f64 	%fd278, %fd408, %fd408, %fd277;
	fma.rn.f64 	%fd279, %fd409, %fd409, %fd278;
	fma.rn.f64 	%fd280, %fd410, %fd410, %fd279;
	fma.rn.f64 	%fd281, %fd411, %fd411, %fd280;
	fma.rn.f64 	%fd282, %fd412, %fd412, %fd281;
	fma.rn.f64 	%fd283, %fd413, %fd413, %fd282;
	st.shared.f64 	[%r31], %fd400;
	st.shared.f64 	[%r31+8], %fd401;
	st.shared.f64 	[%r31+16], %fd402;
	st.shared.f64 	[%r31+24], %fd403;
	st.shared.f64 	[%r31+32], %fd404;
	st.shared.f64 	[%r31+40], %fd405;
	st.shared.f64 	[%r31+48], %fd406;
	st.shared.f64 	[%r31+56], %fd407;
	st.shared.f64 	[%r31+64], %fd408;
	st.shared.f64 	[%r31+72], %fd409;
	st.shared.f64 	[%r31+80], %fd410;
	st.shared.f64 	[%r31+88], %fd411;
	st.shared.f64 	[%r31+96], %fd412;
	st.shared.f64 	[%r31+104], %fd413;
	st.shared.f64 	[%r31+112], %fd283;
	mov.u32 	%r399, %r393;
	mov.u32 	%r400, %r394;
	mov.u32 	%r401, %r395;
	mov.u32 	%r404, %r398;
$L__BB1_26:
	bar.sync 	0;
	add.s32 	%r382, %r382, 1;
	setp.ne.s32 	%p21, %r382, 1000;
	@%p21 bra 	$L__BB1_4;
	setp.ne.s32 	%p22, %r30, 0;
	bar.sync 	0;
	@%p22 bra 	$L__BB1_43;
	mov.u32 	%r369, %ntid.x;
	add.s32 	%r57, %r369, -1;
	mov.b32 	%r406, 0;
	add.s32 	%r372, %r369, -2;
	mov.u32 	%r405, %r57;
$L__BB1_29:
	setp.ge.s32 	%p24, %r406, %r57;
	mov.pred 	%p35, 0;
	@%p24 bra 	$L__BB1_41;
	setp.eq.s32 	%p25, %r372, %r406;
	mov.b16 	%rs35, 0;
	mov.b32 	%r409, 0;
	@%p25 bra 	$L__BB1_37;
	ld.shared.f64 	%fd414, [_ZZ16geneticAlgorithmbP10ChromosomeP17curandStateXORWOWS0_E15blockPopulation+112];
	mov.u32 	%r374, _ZZ16geneticAlgorithmbP10ChromosomeP17curandStateXORWOWS0_E15blockPopulation;
	add.s32 	%r407, %r374, 176;
	and.b32  	%r375, %r405, -2;
	neg.s32 	%r408, %r375;
	mov.b16 	%rs35, 0;
$L__BB1_32:
	ld.shared.f64 	%fd415, [%r407+56];
	setp.leu.f64 	%p26, %fd414, %fd415;
	@%p26 bra 	$L__BB1_34;
	ld.shared.f64 	%fd284, [%r407+-56];
	ld.shared.f64 	%fd285, [%r407+-48];
	ld.shared.f64 	%fd286, [%r407+-40];
	ld.shared.f64 	%fd287, [%r407+-32];
	ld.shared.f64 	%fd288, [%r407+-24];
	ld.shared.f64 	%fd289, [%r407+-16];
	ld.shared.f64 	%fd290, [%r407+-8];
	ld.shared.f64 	%fd291, [%r407];
	ld.shared.f64 	%fd292, [%r407+8];
	ld.shared.f64 	%fd293, [%r407+16];
	ld.shared.f64 	%fd294, [%r407+24];
	ld.shared.f64 	%fd295, [%r407+32];
	ld.shared.f64 	%fd296, [%r407+40];
	ld.shared.f64 	%fd297, [%r407+48];
	ld.shared.f64 	%fd298, [%r407+-176];
	ld.shared.f64 	%fd299, [%r407+-168];
	ld.shared.f64 	%fd300, [%r407+-160];
	ld.shared.f64 	%fd301, [%r407+-152];
	ld.shared.f64 	%fd302, [%r407+-144];
	ld.shared.f64 	%fd303, [%r407+-136];
	ld.shared.f64 	%fd304, [%r407+-128];
	ld.shared.f64 	%fd305, [%r407+-120];
	ld.shared.f64 	%fd306, [%r407+-112];
	ld.shared.f64 	%fd307, [%r407+-104];
	ld.shared.f64 	%fd308, [%r407+-96];
	ld.shared.f64 	%fd309, [%r407+-88];
	ld.shared.f64 	%fd310, [%r407+-80];
	ld.shared.f64 	%fd311, [%r407+-72];
	st.shared.f64 	[%r407+-56], %fd298;
	st.shared.f64 	[%r407+-48], %fd299;
	st.shared.f64 	[%r407+-40], %fd300;
	st.shared.f64 	[%r407+-32], %fd301;
	st.shared.f64 	[%r407+-24], %fd302;
	st.shared.f64 	[%r407+-16], %fd303;
	st.shared.f64 	[%r407+-8], %fd304;
	st.shared.f64 	[%r407], %fd305;
	st.shared.f64 	[%r407+8], %fd306;
	st.shared.f64 	[%r407+16], %fd307;
	st.shared.f64 	[%r407+24], %fd308;
	st.shared.f64 	[%r407+32], %fd309;
	st.shared.f64 	[%r407+40], %fd310;
	st.shared.f64 	[%r407+48], %fd311;
	st.shared.f64 	[%r407+56], %fd414;
	st.shared.f64 	[%r407+-176], %fd284;
	st.shared.f64 	[%r407+-168], %fd285;
	st.shared.f64 	[%r407+-160], %fd286;
	st.shared.f64 	[%r407+-152], %fd287;
	st.shared.f64 	[%r407+-144], %fd288;
	st.shared.f64 	[%r407+-136], %fd289;
	st.shared.f64 	[%r407+-128], %fd290;
	st.shared.f64 	[%r407+-120], %fd291;
	st.shared.f64 	[%r407+-112], %fd292;
	st.shared.f64 	[%r407+-104], %fd293;
	st.shared.f64 	[%r407+-96], %fd294;
	st.shared.f64 	[%r407+-88], %fd295;
	st.shared.f64 	[%r407+-80], %fd296;
	st.shared.f64 	[%r407+-72], %fd297;
	st.shared.f64 	[%r407+-64], %fd415;
	mov.b16 	%rs35, 1;
	mov.f64 	%fd415, %fd414;
$L__BB1_34:
	ld.shared.f64 	%fd414, [%r407+176];
	setp.leu.f64 	%p27, %fd415, %fd414;
	@%p27 bra 	$L__BB1_36;
	ld.shared.f64 	%fd312, [%r407+64];
	ld.shared.f64 	%fd313, [%r407+72];
	ld.shared.f64 	%fd314, [%r407+80];
	ld.shared.f64 	%fd315, [%r407+88];
	ld.shared.f64 	%fd316, [%r407+96];
	ld.shared.f64 	%fd317, [%r407+104];
	ld.shared.f64 	%fd318, [%r407+112];
	ld.shared.f64 	%fd319, [%r407+120];
	ld.shared.f64 	%fd320, [%r407+128];
	ld.shared.f64 	%fd321, [%r407+136];
	ld.shared.f64 	%fd322, [%r407+144];
	ld.shared.f64 	%fd323, [%r407+152];
	ld.shared.f64 	%fd324, [%r407+160];
	ld.shared.f64 	%fd325, [%r407+168];
	ld.shared.f64 	%fd326, [%r407+-56];
	ld.shared.f64 	%fd327, [%r407+-48];
	ld.shared.f64 	%fd328, [%r407+-40];
	ld.shared.f64 	%fd329, [%r407+-32];
	ld.shared.f64 	%fd330, [%r407+-24];
	ld.shared.f64 	%fd331, [%r407+-16];
	ld.shared.f64 	%fd332, [%r407+-8];
	ld.shared.f64 	%fd333, [%r407];
	ld.shared.f64 	%fd334, [%r407+8];
	ld.shared.f64 	%fd335, [%r407+16];
	ld.shared.f64 	%fd336, [%r407+24];
	ld.shared.f64 	%fd337, [%r407+32];
	ld.shared.f64 	%fd338, [%r407+40];
	ld.shared.f64 	%fd339, [%r407+48];
	st.shared.f64 	[%r407+64], %fd326;
	st.shared.f64 	[%r407+72], %fd327;
	st.shared.f64 	[%r407+80], %fd328;
	st.shared.f64 	[%r407+88], %fd329;
	st.shared.f64 	[%r407+96], %fd330;
	st.shared.f64 	[%r407+104], %fd331;
	st.shared.f64 	[%r407+112], %fd332;
	st.shared.f64 	[%r407+120], %fd333;
	st.shared.f64 	[%r407+128], %fd334;
	st.shared.f64 	[%r407+136], %fd335;
	st.shared.f64 	[%r407+144], %fd336;
	st.shared.f64 	[%r407+152], %fd337;
	st.shared.f64 	[%r407+160], %fd338;
	st.shared.f64 	[%r407+168], %fd339;
	st.shared.f64 	[%r407+176], %fd415;
	st.shared.f64 	[%r407+-56], %fd312;
	st.shared.f64 	[%r407+-48], %fd313;
	st.shared.f64 	[%r407+-40], %fd314;
	st.shared.f64 	[%r407+-32], %fd315;
	st.shared.f64 	[%r407+-24], %fd316;
	st.shared.f64 	[%r407+-16], %fd317;
	st.shared.f64 	[%r407+-8], %fd318;
	st.shared.f64 	[%r407], %fd319;
	st.shared.f64 	[%r407+8], %fd320;
	st.shared.f64 	[%r407+16], %fd321;
	st.shared.f64 	[%r407+24], %fd322;
	st.shared.f64 	[%r407+32], %fd323;
	st.shared.f64 	[%r407+40], %fd324;
	st.shared.f64 	[%r407+48], %fd325;
	st.shared.f64 	[%r407+56], %fd414;
	mov.b16 	%rs35, 1;
	mov.f64 	%fd414, %fd415;
$L__BB1_36:
	and.b32  	%r409, %r405, -2;
	add.s32 	%r408, %r408, 2;
	add.s32 	%r407, %r407, 240;
	setp.ne.s32 	%p28, %r408, 0;
	@%p28 bra 	$L__BB1_32;
$L__BB1_37:
	and.b32  	%r376, %r405, 1;
	setp.eq.b32 	%p29, %r376, 1;
	not.pred 	%p30, %p29;
	@%p30 bra 	$L__BB1_40;
	mov.u32 	%r377, _ZZ16geneticAlgorithmbP10ChromosomeP17curandStateXORWOWS0_E15blockPopulation;
	mad.lo.s32 	%r378, %r409, 120, %r377;
	add.s32 	%r68, %r378, 112;
	ld.shared.f64 	%fd85, [%r378+112];
	ld.shared.f64 	%fd86, [%r378+232];
	setp.leu.f64 	%p31, %fd85, %fd86;
	@%p31 bra 	$L__BB1_40;
	ld.shared.f64 	%fd340, [%r68+8];
	ld.shared.f64 	%fd341, [%r68+16];
	ld.shared.f64 	%fd342, [%r68+24];
	ld.shared.f64 	%fd343, [%r68+32];
	ld.shared.f64 	%fd344, [%r68+40];
	ld.shared.f64 	%fd345, [%r68+48];
	ld.shared.f64 	%fd346, [%r68+56];
	ld.shared.f64 	%fd347, [%r68+64];
	ld.shared.f64 	%fd348, [%r68+72];
	ld.shared.f64 	%fd349, [%r68+80];
	ld.shared.f64 	%fd350, [%r68+88];
	ld.shared.f64 	%fd351, [%r68+96];
	ld.shared.f64 	%fd352, [%r68+104];
	ld.shared.f64 	%fd353, [%r68+112];
	ld.shared.f64 	%fd354, [%r68+-112];
	ld.shared.f64 	%fd355, [%r68+-104];
	ld.shared.f64 	%fd356, [%r68+-96];
	ld.shared.f64 	%fd357, [%r68+-88];
	ld.shared.f64 	%fd358, [%r68+-80];
	ld.shared.f64 	%fd359, [%r68+-72];
	ld.shared.f64 	%fd360, [%r68+-64];
	ld.shared.f64 	%fd361, [%r68+-56];
	ld.shared.f64 	%fd362, [%r68+-48];
	ld.shared.f64 	%fd363, [%r68+-40];
	ld.shared.f64 	%fd364, [%r68+-32];
	ld.shared.f64 	%fd365, [%r68+-24];
	ld.shared.f64 	%fd366, [%r68+-16];
	ld.shared.f64 	%fd367, [%r68+-8];
	st.shared.f64 	[%r68+8], %fd354;
	st.shared.f64 	[%r68+16], %fd355;
	st.shared.f64 	[%r68+24], %fd356;
	st.shared.f64 	[%r68+32], %fd357;
	st.shared.f64 	[%r68+40], %fd358;
	st.shared.f64 	[%r68+48], %fd359;
	st.shared.f64 	[%r68+56], %fd360;
	st.shared.f64 	[%r68+64], %fd361;
	st.shared.f64 	[%r68+72], %fd362;
	st.shared.f64 	[%r68+80], %fd363;
	st.shared.f64 	[%r68+88], %fd364;
	st.shared.f64 	[%r68+96], %fd365;
	st.shared.f64 	[%r68+104], %fd366;
	st.shared.f64 	[%r68+112], %fd367;
	st.shared.f64 	[%r68+120], %fd85;
	st.shared.f64 	[%r68+-112], %fd340;
	st.shared.f64 	[%r68+-104], %fd341;
	st.shared.f64 	[%r68+-96], %fd342;
	st.shared.f64 	[%r68+-88], %fd343;
	st.shared.f64 	[%r68+-80], %fd344;
	st.shared.f64 	[%r68+-72], %fd345;
	st.shared.f64 	[%r68+-64], %fd346;
	st.shared.f64 	[%r68+-56], %fd347;
	st.shared.f64 	[%r68+-48], %fd348;
	st.shared.f64 	[%r68+-40], %fd349;
	st.shared.f64 	[%r68+-32], %fd350;
	st.shared.f64 	[%r68+-24], %fd351;
	st.shared.f64 	[%r68+-16], %fd352;
	st.shared.f64 	[%r68+-8], %fd353;
	st.shared.f64 	[%r68], %fd86;
	mov.b16 	%rs35, 1;
$L__BB1_40:
	and.b16  	%rs27, %rs35, 255;
	setp.ne.s16 	%p35, %rs27, 0;
$L__BB1_41:
	add.s32 	%r406, %r406, 1;
	mov.u32 	%r379, %ntid.x;
	setp.lt.u32 	%p32, %r406, %r379;
	and.pred  	%p33, %p35, %p32;
	add.s32 	%r405, %r405, -1;
	@%p33 bra 	$L__BB1_29;
	ld.param.u64 	%rd13, [_Z16geneticAlgorithmbP10ChromosomeP17curandStateXORWOWS0__param_3];
	mov.u32 	%r381, %ctaid.x;
	cvta.to.global.u64 	%rd10, %rd13;
	mul.wide.u32 	%rd11, %r381, 120;
	add.s64 	%rd12, %rd10, %rd11;
	ld.shared.f64 	%fd368, [_ZZ16geneticAlgorithmbP10ChromosomeP17curandStateXORWOWS0_E15blockPopulation];
	ld.shared.f64 	%fd369, [_ZZ16geneticAlgorithmbP10ChromosomeP17curandStateXORWOWS0_E15blockPopulation+8];
	ld.shared.f64 	%fd370, [_ZZ16geneticAlgorithmbP10ChromosomeP17curandStateXORWOWS0_E15blockPopulation+16];
	ld.shared.f64 	%fd371, [_ZZ16geneticAlgorithmbP10ChromosomeP17curandStateXORWOWS0_E15blockPopulation+24];
	ld.shared.f64 	%fd372, [_ZZ16geneticAlgorithmbP10ChromosomeP17curandStateXORWOWS0_E15blockPopulation+32];
	ld.shared.f64 	%fd373, [_ZZ16geneticAlgorithmbP10ChromosomeP17curandStateXORWOWS0_E15blockPopulation+40];
	ld.shared.f64 	%fd374, [_ZZ16geneticAlgorithmbP10ChromosomeP17curandStateXORWOWS0_E15blockPopulation+48];
	ld.shared.f64 	%fd375, [_ZZ16geneticAlgorithmbP10ChromosomeP17curandStateXORWOWS0_E15blockPopulation+56];
	ld.shared.f64 	%fd376, [_ZZ16geneticAlgorithmbP10ChromosomeP17curandStateXORWOWS0_E15blockPopulation+64];
	ld.shared.f64 	%fd377, [_ZZ16geneticAlgorithmbP10ChromosomeP17curandStateXORWOWS0_E15blockPopulation+72];
	ld.shared.f64 	%fd378, [_ZZ16geneticAlgorithmbP10ChromosomeP17curandStateXORWOWS0_E15blockPopulation+80];
	ld.shared.f64 	%fd379, [_ZZ16geneticAlgorithmbP10ChromosomeP17curandStateXORWOWS0_E15blockPopulation+88];
	ld.shared.f64 	%fd380, [_ZZ16geneticAlgorithmbP10ChromosomeP17curandStateXORWOWS0_E15blockPopulation+96];
	ld.shared.f64 	%fd381, [_ZZ16geneticAlgorithmbP10ChromosomeP17curandStateXORWOWS0_E15blockPopulation+104];
	ld.shared.f64 	%fd382, [_ZZ16geneticAlgorithmbP10ChromosomeP17curandStateXORWOWS0_E15blockPopulation+112];
	st.global.f64 	[%rd12], %fd368;
	st.global.f64 	[%rd12+8], %fd369;
	st.global.f64 	[%rd12+16], %fd370;
	st.global.f64 	[%rd12+24], %fd371;
	st.global.f64 	[%rd12+32], %fd372;
	st.global.f64 	[%rd12+40], %fd373;
	st.global.f64 	[%rd12+48], %fd374;
	st.global.f64 	[%rd12+56], %fd375;
	st.global.f64 	[%rd12+64], %fd376;
	st.global.f64 	[%rd12+72], %fd377;
	st.global.f64 	[%rd12+80], %fd378;
	st.global.f64 	[%rd12+88], %fd379;
	st.global.f64 	[%rd12+96], %fd380;
	st.global.f64 	[%rd12+104], %fd381;
	st.global.f64 	[%rd12+112], %fd382;
$L__BB1_43:
	bar.sync 	0;
	ret;

}


// ===== COMPILED SASS (sm_100) =====

	.target	sm_100

	.elftype	@"ET_EXEC"


//--------------------- .note.nv.tkinfo           --------------------------
	.section	.note.nv.tkinfo,"",@"SHT_NOTE"
	.sectionflags	@"SHF_NOTE_NV_TKINFO"
	.tkinfo
        /*0018*/ 	.word	0x00000002
        /*0030*/ 	.string	""
        /*0030*/ 	.string	"ptxas"
        /*0030*/ 	.string	"Cuda compilation tools, release 13.0, V13.0.88"
        /*0030*/ 	.string	"Build cuda_13.0.r13.0/compiler.36424714_0"
        /*0030*/ 	.string	"-arch sm_100 -m 64 "



//--------------------- .note.nv.cuinfo           --------------------------
	.section	.note.nv.cuinfo,"",@"SHT_NOTE"
	.sectionflags	@"SHF_NOTE_NV_CUINFO"
        /*0018*/ 	.short	0x0002
        /*001a*/ 	.short	0x0064
        /*001c*/ 	.short	0x0082
	.zero		2


//--------------------- .nv.info                  --------------------------
	.section	.nv.info,"",@"SHT_CUDA_INFO"
	.align	4


	//----- nvinfo : EIATTR_REGCOUNT
	.align		4
        /*0000*/ 	.byte	0x04, 0x2f
        /*0002*/ 	.short	(.L_10 - .L_9)
	.align		4
.L_9:
        /*0004*/ 	.word	index@(_Z17setupRandomStreamjP17curandStateXORWOW)
        /*0008*/ 	.word	0x0000001f


	//----- nvinfo : EIATTR_FRAME_SIZE
	.align		4
.L_10:
        /*000c*/ 	.byte	0x04, 0x11
        /*000e*/ 	.short	(.L_12 - .L_11)
	.align		4
.L_11:
        /*0010*/ 	.word	index@(_Z17setupRandomStreamjP17curandStateXORWOW)
        /*0014*/ 	.word	0x00000000


	//----- nvinfo : EIATTR_REGCOUNT
	.align		4
.L_12:
        /*0018*/ 	.byte	0x04, 0x2f
        /*001a*/ 	.short	(.L_14 - .L_13)
	.align		4
.L_13:
        /*001c*/ 	.word	index@(_Z16geneticAlgorithmbP10ChromosomeP17curandStateXORWOWS0_)
        /*0020*/ 	.word	0x0000004f


	//----- nvinfo : EIATTR_FRAME_SIZE
	.align		4
.L_14:
        /*0024*/ 	.byte	0x04, 0x11
        /*0026*/ 	.short	(.L_16 - .L_15)
	.align		4
.L_15:
        /*0028*/ 	.word	index@($__internal_0_$__cuda_sm20_div_rn_f64_full)
        /*002c*/ 	.word	0x00000000


	//----- nvinfo : EIATTR_FRAME_SIZE
	.align		4
.L_16:
        /*0030*/ 	.byte	0x04, 0x11
        /*0032*/ 	.short	(.L_18 - .L_17)
	.align		4
.L_17:
        /*0034*/ 	.word	index@(_Z16geneticAlgorithmbP10ChromosomeP17curandStateXORWOWS0_)
        /*0038*/ 	.word	0x00000000


	//----- nvinfo : EIATTR_MIN_STACK_SIZE
	.align		4
.L_18:
        /*003c*/ 	.byte	0x04, 0x12
        /*003e*/ 	.short	(.L_20 - .L_19)
	.align		4
.L_19:
        /*0040*/ 	.word	index@(_Z16geneticAlgorithmbP10ChromosomeP17curandStateXORWOWS0_)
        /*0044*/ 	.word	0x00000000


	//----- nvinfo : EIATTR_MIN_STACK_SIZE
	.align		4
.L_20:
        /*0048*/ 	.byte	0x04, 0x12
        /*004a*/ 	.short	(.L_22 - .L_21)
	.align		4
.L_21:
        /*004c*/ 	.word	index@(_Z17setupRandomStreamjP17curandStateXORWOW)
        /*0050*/ 	.word	0x00000000
.L_22:


//--------------------- .nv.compat                --------------------------
	.section	.nv.compat,"",@"SHT_CUDA_COMPAT_INFO"
	.align	4
        /*0000*/ 	.byte	0x02, 0x09, 0x00, 0x00, 0x02, 0x02, 0x01, 0x00, 0x02, 0x05, 0x05, 0x00, 0x03, 0x07, 0x01, 0x01
        /*0010*/ 	.byte	0x02, 0x03, 0x00, 0x00, 0x02, 0x06, 0x01, 0x00, 0x04, 0x0b, 0x08, 0x00, 0x01, 0x00, 0x00, 0x00
        /*0020*/ 	.byte	0x00, 0x00, 0x00, 0x00


//--------------------- .nv.info._Z16geneticAlgorithmbP10ChromosomeP17curandStateXORWOWS0_ --------------------------
	.section	.nv.info._Z16geneticAlgorithmbP10ChromosomeP17curandStateXORWOWS0_,"",@"SHT_CUDA_INFO"
	.sectionflags	@""
	.align	4


	//----- nvinfo : EIATTR_CUDA_API_VERSION
	.align		4
        /*0000*/ 	.byte	0x04, 0x37
        /*0002*/ 	.short	(.L_24 - .L_23)
.L_23:
        /*0004*/ 	.word	0x00000082


	//----- nvinfo : EIATTR_KPARAM_INFO
	.align		4
.L_24:
        /*0008*/ 	.byte	0x04, 0x17
        /*000a*/ 	.short	(.L_26 - .L_25)
.L_25:
        /*000c*/ 	.word	0x00000000
        /*0010*/ 	.short	0x0003
        /*0012*/ 	.short	0x0018
        /*0014*/ 	.byte	0x00, 0xf5, 0x21, 0x00


	//----- nvinfo : EIATTR_KPARAM_INFO
	.align		4
.L_26:
        /*0018*/ 	.byte	0x04, 0x17
        /*001a*/ 	.short	(.L_28 - .L_27)
.L_27:
        /*001c*/ 	.word	0x00000000
        /*0020*/ 	.short	0x0002
        /*0022*/ 	.short	0x0010
        /*0024*/ 	.byte	0x00, 0xf5, 0x21, 0x00


	//----- nvinfo : EIATTR_KPARAM_INFO
	.align		4
.L_28:
        /*0028*/ 	.byte	0x04, 0x17
        /*002a*/ 	.short	(.L_30 - .L_29)
.L_29:
        /*002c*/ 	.word	0x00000000
        /*0030*/ 	.short	0x0001
        /*0032*/ 	.short	0x0008
        /*0034*/ 	.byte	0x00, 0xf5, 0x21, 0x00


	//----- nvinfo : EIATTR_KPARAM_INFO
	.align		4
.L_30:
        /*0038*/ 	.byte	0x04, 0x17
        /*003a*/ 	.short	(.L_32 - .L_31)
.L_31:
        /*003c*/ 	.word	0x00000000
        /*0040*/ 	.short	0x0000
        /*0042*/ 	.short	0x0000
        /*0044*/ 	.byte	0x00, 0xf0, 0x05, 0x00


	//----- nvinfo : EIATTR_SPARSE_MMA_MASK
	.align		4
.L_32:
        /*0048*/ 	.byte	0x03, 0x50
        /*004a*/ 	.short	0x0000


	//----- nvinfo : EIATTR_MAXREG_COUNT
	.align		4
        /*004c*/ 	.byte	0x03, 0x1b
        /*004e*/ 	.short	0x00ff


	//----- nvinfo : EIATTR_NUM_BARRIERS
	.align		4
        /*0050*/ 	.byte	0x02, 0x4c
        /*0052*/ 	.byte	0x01
	.zero		1


	//----- nvinfo : EIATTR_MERCURY_ISA_VERSION
	.align		4
        /*0054*/ 	.byte	0x03, 0x5f
        /*0056*/ 	.short	0x0101


	//----- nvinfo : EIATTR_VRC_CTA_INIT_COUNT
	.align		4
        /*0058*/ 	.byte	0x02, 0x4a
	.zero		1
	.zero		1


	//----- nvinfo : EIATTR_EXIT_INSTR_OFFSETS
	.align		4
        /*005c*/ 	.byte	0x04, 0x1c
        /*005e*/ 	.short	(.L_34 - .L_33)


	//   ....[0]....
.L_33:
        /*0060*/ 	.word	0x00006110


	//----- nvinfo : EIATTR_CRS_STACK_SIZE
	.align		4
.L_34:
        /*0064*/ 	.byte	0x04, 0x1e
        /*0066*/ 	.short	(.L_36 - .L_35)
.L_35:
        /*0068*/ 	.word	0x00000000


	//----- nvinfo : EIATTR_CBANK_PARAM_SIZE
	.align		4
.L_36:
        /*006c*/ 	.byte	0x03, 0x19
        /*006e*/ 	.short	0x0020


	//----- nvinfo : EIATTR_PARAM_CBANK
	.align		4
        /*0070*/ 	.byte	0x04, 0x0a
        /*0072*/ 	.short	(.L_38 - .L_37)
	.align		4
.L_37:
        /*0074*/ 	.word	index@(.nv.constant0._Z16geneticAlgorithmbP10ChromosomeP17curandStateXORWOWS0_)
        /*0078*/ 	.short	0x0380
        /*007a*/ 	.short	0x0020


	//----- nvinfo : EIATTR_SW_WAR
	.align		4
.L_38:
        /*007c*/ 	.byte	0x04, 0x36
        /*007e*/ 	.short	(.L_40 - .L_39)
.L_39:
        /*0080*/ 	.word	0x00000008
.L_40:


//--------------------- .nv.info._Z17setupRandomStreamjP17curandStateXORWOW --------------------------
	.section	.nv.info._Z17setupRandomStreamjP17curandStateXORWOW,"",@"SHT_CUDA_INFO"
	.sectionflags	@""
	.align	4


	//----- nvinfo : EIATTR_CUDA_API_VERSION
	.align		4
        /*0000*/ 	.byte	0x04, 0x37
        /*0002*/ 	.short	(.L_42 - .L_41)
.L_41:
        /*0004*/ 	.word	0x00000082


	//----- nvinfo : EIATTR_KPARAM_INFO
	.align		4
.L_42:
        /*0008*/ 	.byte	0x04, 0x17
        /*000a*/ 	.short	(.L_44 - .L_43)
.L_43:
        /*000c*/ 	.word	0x00000000
        /*0010*/ 	.short	0x0001
        /*0012*/ 	.short	0x0008
        /*0014*/ 	.byte	0x00, 0xf5, 0x21, 0x00


	//----- nvinfo : EIATTR_KPARAM_INFO
	.align		4
.L_44:
        /*0018*/ 	.byte	0x04, 0x17
        /*001a*/ 	.short	(.L_46 - .L_45)
.L_45:
        /*001c*/ 	.word	0x00000000
        /*0020*/ 	.short	0x0000
        /*0022*/ 	.short	0x0000
        /*0024*/ 	.byte	0x00, 0xf0, 0x11, 0x00


	//----- nvinfo : EIATTR_SPARSE_MMA_MASK
	.align		4
.L_46:
        /*0028*/ 	.byte	0x03, 0x50
        /*002a*/ 	.short	0x0000


	//----- nvinfo : EIATTR_MAXREG_COUNT
	.align		4
        /*002c*/ 	.byte	0x03, 0x1b
        /*002e*/ 	.short	0x00ff


	//----- nvinfo : EIATTR_MERCURY_ISA_VERSION
	.align		4
        /*0030*/ 	.byte	0x03, 0x5f
        /*0032*/ 	.short	0x0101


	//----- nvinfo : EIATTR_VRC_CTA_INIT_COUNT
	.align		4
        /*0034*/ 	.byte	0x02, 0x4a
	.zero		1
	.zero		1


	//----- nvinfo : EIATTR_EXIT_INSTR_OFFSETS
	.align		4
        /*0038*/ 	.byte	0x04, 0x1c
        /*003a*/ 	.short	(.L_48 - .L_47)


	//   ....[0]....
.L_47:
        /*003c*/ 	.word	0x00000eb0


	//----- nvinfo : EIATTR_CRS_STACK_SIZE
	.align		4
.L_48:
        /*0040*/ 	.byte	0x04, 0x1e
        /*0042*/ 	.short	(.L_50 - .L_49)
.L_49:
        /*0044*/ 	.word	0x00000000


	//----- nvinfo : EIATTR_CBANK_PARAM_SIZE
	.align		4
.L_50:
        /*0048*/ 	.byte	0x03, 0x19
        /*004a*/ 	.short	0x0010


	//----- nvinfo : EIATTR_PARAM_CBANK
	.align		4
        /*004c*/ 	.byte	0x04, 0x0a
        /*004e*/ 	.short	(.L_52 - .L_51)
	.align		4
.L_51:
        /*0050*/ 	.word	index@(.nv.constant0._Z17setupRandomStreamjP17curandStateXORWOW)
        /*0054*/ 	.short	0x0380
        /*0056*/ 	.short	0x0010


	//----- nvinfo : EIATTR_SW_WAR
	.align		4
.L_52:
        /*0058*/ 	.byte	0x04, 0x36
        /*005a*/ 	.short	(.L_54 - .L_53)
.L_53:
        /*005c*/ 	.word	0x00000008
.L_54:


//--------------------- .nv.callgraph             --------------------------
	.section	.nv.callgraph,"",@"SHT_CUDA_CALLGRAPH"
	.align	4
	.sectionentsize	8
	.align		4
        /*0000*/ 	.word	0x00000000
	.align		4
        /*0004*/ 	.word	0xffffffff
	.align		4
        /*0008*/ 	.word	0x00000000
	.align		4
        /*000c*/ 	.word	0xfffffffe
	.align		4
        /*0010*/ 	.word	0x00000000
	.align		4
        /*0014*/ 	.word	0xfffffffd
	.align		4
        /*0018*/ 	.word	0x00000000
	.align		4
        /*001c*/ 	.word	0xfffffffc


//--------------------- .nv.constant4             --------------------------
	.section	.nv.constant4,"a",@progbits
	.align	8
	.align		8
.nv.constant4:
        /*0000*/ 	.dword	precalc_xorwow_matrix
	.align		8
        /*0008*/ 	.dword	precalc_xorwow_offset_matrix
	.align		8
        /*0010*/ 	.dword	mrg32k3aM1
	.align		8
        /*0018*/ 	.dword	mrg32k3aM2
	.align		8
        /*0020*/ 	.dword	mrg32k3aM1SubSeq
	.align		8
        /*0028*/ 	.dword	mrg32k3aM2SubSeq
	.align		8
        /*0030*/ 	.dword	mrg32k3aM1Seq
	.align		8
        /*0038*/ 	.dword	mrg32k3aM2Seq


//--------------------- .nv.constant3             --------------------------
	.section	.nv.constant3,"a",@progbits
	.align	8
.nv.constant3:
	.type		__cr_lgamma_table,@object
	.size		__cr_lgamma_table,(.L_8 - __cr_lgamma_table)
__cr_lgamma_table:
        /*0000*/ 	.byte	0x00, 0x00, 0x00, 0x00, 0x00, 0x00, 0x00, 0x00, 0x00, 0x00, 0x00, 0x00, 0x00, 0x00, 0x00, 0x00
        /*0010*/ 	.byte	0xef, 0x39, 0xfa, 0xfe, 0x42, 0x2e, 0xe6, 0x3f, 0x02, 0x20, 0x2a, 0xfa, 0x0b, 0xab, 0xfc, 0x3f
        /*0020*/ 	.byte	0xf9, 0x2c, 0x92, 0x7c, 0xa7, 0x6c, 0x09, 0x40, 0xc9, 0x79, 0x44, 0x3c, 0x64, 0x26, 0x13, 0x40
        /*0030*/ 	.byte	0xca, 0x01, 0xcf, 0x3a, 0x27, 0x51, 0x1a, 0x40, 0x30, 0xcc, 0x2d, 0xf3, 0xe1, 0x0c, 0x21, 0x40
        /*0040*/ 	.byte	0x0d, 0xb7, 0xfc, 0x82, 0x8e, 0x35, 0x25, 0x40
.L_8:


//--------------------- .text._Z16geneticAlgorithmbP10ChromosomeP17curandStateXORWOWS0_ --------------------------
	.section	.text._Z16geneticAlgorithmbP10ChromosomeP17curandStateXORWOWS0_,"ax",@progbits
	.align	128
        .global         _Z16geneticAlgorithmbP10ChromosomeP17curandStateXORWOWS0_
        .type           _Z16geneticAlgorithmbP10ChromosomeP17curandStateXORWOWS0_,@function
        .size           _Z16geneticAlgorithmbP10ChromosomeP17curandStateXORWOWS0_,(.L_x_71 - _Z16geneticAlgorithmbP10ChromosomeP17curandStateXORWOWS0_)
        .other          _Z16geneticAlgorithmbP10ChromosomeP17curandStateXORWOWS0_,@"STO_CUDA_ENTRY STV_DEFAULT"
_Z16geneticAlgorithmbP10ChromosomeP17curandStateXORWOWS0_:
.text._Z16geneticAlgorithmbP10ChromosomeP17curandStateXORWOWS0_:
[----:B------:R-:W-:Y:S01]  /*0000*/  LDC R1, c[0x0][0x37c] ;  /* 0x0000df00ff017b82 */ /* 0x000fe20000000800 */
[----:B------:R-:W0:Y:S07]  /*0010*/  S2R R5, SR_TID.X ;  /* 0x0000000000057919 */ /* 0x000e2e0000002100 */
[----:B------:R-:W0:Y:S01]  /*0020*/  S2UR UR4, SR_CTAID.X ;  /* 0x00000000000479c3 */ /* 0x000e220000002500 */
[----:B------:R-:W1:Y:S07]  /*0030*/  LDCU.64 UR12, c[0x0][0x358] ;  /* 0x00006b00ff0c77ac */ /* 0x000e6e0008000a00 */
[----:B------:R-:W0:Y:S08]  /*0040*/  LDC R0, c[0x0][0x360] ;  /* 0x0000d800ff007b82 */ /* 0x000e300000000800 */
[----:B------:R-:W2:Y:S01]  /*0050*/  LDC.64 R6, c[0x0][0x390] ;  /* 0x0000e400ff067b82 */ /* 0x000ea20000000a00 */
[----:B0-----:R-:W-:Y:S01]  /*0060*/  IMAD R9, R0, UR4, R5 ;  /* 0x0000000400097c24 */ /* 0x001fe2000f8e0205 */
[----:B------:R-:W0:Y:S01]  /*0070*/  S2R R11, SR_CgaCtaId ;  /* 0x00000000000b7919 */ /* 0x000e220000008800 */
[----:B------:R-:W3:Y:S02]  /*0080*/  LDCU.U8 UR4, c[0x0][0x380] ;  /* 0x00007000ff0477ac */ /* 0x000ee40008000000 */
[----:B--2---:R-:W-:-:S05]  /*0090*/  IMAD.WIDE R6, R9, 0x30, R6 ;  /* 0x0000003009067825 */ /* 0x004fca00078e0206 */
[----:B-1----:R1:W5:Y:S04]  /*00a0*/  LDG.E.64 R2, desc[UR12][R6.64] ;  /* 0x0000000c06027981 */ /* 0x002368000c1e1b00 */
[----:B------:R1:W5:Y:S04]  /*00b0*/  LDG.E.64 R56, desc[UR12][R6.64+0x8] ;  /* 0x0000080c06387981 */ /* 0x000368000c1e1b00 */
[----:B------:R1:W5:Y:S01]  /*00c0*/  LDG.E.64 R58, desc[UR12][R6.64+0x10] ;  /* 0x0000100c063a7981 */ /* 0x000362000c1e1b00 */
[----:B---3--:R-:W-:Y:S01]  /*00d0*/  UPRMT UR4, UR4, 0x8880, URZ ;  /* 0x0000888004047896 */ /* 0x008fe200080000ff */
[----:B------:R-:W-:-:S03]  /*00e0*/  MOV R4, 0x400 ;  /* 0x0000040000047802 */ /* 0x000fc60000000f00 */
[----:B------:R-:W-:Y:S01]  /*00f0*/  UISETP.NE.AND UP0, UPT, UR4, URZ, UPT ;  /* 0x000000ff0400728c */ /* 0x000fe2000bf05270 */
[----:B0-----:R-:W-:-:S05]  /*0100*/  LEA R4, R11, R4, 0x18 ;  /* 0x000000040b047211 */ /* 0x001fca00078ec0ff */
[----:B------:R-:W-:-:S03]  /*0110*/  IMAD R17, R5, 0x78, R4 ;  /* 0x0000007805117824 */ /* 0x000fc600078e0204 */
[----:B-1----:R-:W-:Y:S05]  /*0120*/  BRA.U !UP0, `(.L_x_0) ;  /* 0x0000000d080c7547 */ /* 0x002fea000b800000 */
[----:B------:R-:W0:Y:S02]  /*0130*/  LDC.64 R6, c[0x0][0x390] ;  /* 0x0000e400ff067b82 */ /* 0x000e240000000a00 */
[----:B0-----:R-:W2:Y:S04]  /*0140*/  LDG.E.64 R14, desc[UR12][R6.64] ;  /* 0x0000000c060e7981 */ /* 0x001ea8000c1e1b00 */
[----:B------:R-:W3:Y:S04]  /*0150*/  LDG.E.64 R8, desc[UR12][R6.64+0x10] ;  /* 0x0000100c06087981 */ /* 0x000ee8000c1e1b00 */
[----:B------:R-:W4:Y:S01]  /*0160*/  LDG.E.64 R10, desc[UR12][R6.64+0x8] ;  /* 0x0000080c060a7981 */ /* 0x000f22000c1e1b00 */
[----:B--2---:R-:W-:-:S04]  /*0170*/  SHF.R.U32.HI R4, RZ, 0x2, R15 ;  /* 0x00000002ff047819 */ /* 0x004fc8000001160f */
[----:B------:R-:W-:Y:S01]  /*0180*/  LOP3.LUT R4, R4, R15, RZ, 0x3c, !PT ;  /* 0x0000000f04047212 */ /* 0x000fe200078e3cff */
[----:B---3--:R-:W-:Y:S01]  /*0190*/  IMAD.SHL.U32 R13, R9, 0x10, RZ ;  /* 0x00000010090d7824 */ /* 0x008fe200078e00ff */
[----:B------:R-:W-:Y:S02]  /*01a0*/  SHF.R.U32.HI R16, RZ, 0x2, R9 ;  /* 0x00000002ff107819 */ /* 0x000fe40000011609 */
[----:B----4-:R-:W-:Y:S01]  /*01b0*/  SHF.R.U32.HI R15, RZ, 0x2, R10 ;  /* 0x00000002ff0f7819 */ /* 0x010fe2000001160a */
[----:B------:R-:W-:Y:S01]  /*01c0*/  IMAD.SHL.U32 R12, R4, 0x2, RZ ;  /* 0x00000002040c7824 */ /* 0x000fe200078e00ff */
[----:B------:R-:W-:Y:S02]  /*01d0*/  LOP3.LUT R16, R16, R9, RZ, 0x3c, !PT ;  /* 0x0000000910107212 */ /* 0x000fe400078e3cff */
[----:B------:R-:W-:Y:S02]  /*01e0*/  LOP3.LUT R15, R15, R10, RZ, 0x3c, !PT ;  /* 0x0000000a0f0f7212 */ /* 0x000fe400078e3cff */
[----:B------:R-:W-:-:S02]  /*01f0*/  LOP3.LUT R12, R4, R12, R13, 0x96, !PT ;  /* 0x0000000c040c7212 */ /* 0x000fc400078e960d */
[----:B------:R-:W-:Y:S01]  /*0200*/  SHF.R.U32.HI R13, RZ, 0x2, R8 ;  /* 0x00000002ff0d7819 */ /* 0x000fe20000011608 */
[----:B------:R-:W-:Y:S01]  /*0210*/  IMAD.SHL.U32 R10, R15, 0x2, RZ ;  /* 0x000000020f0a7824 */ /* 0x000fe200078e00ff */
[----:B------:R-:W-:Y:S02]  /*0220*/  LOP3.LUT R21, R12, R9, RZ, 0x3c, !PT ;  /* 0x000000090c157212 */ /* 0x000fe400078e3cff */
[----:B------:R-:W-:Y:S02]  /*0230*/  SHF.R.U32.HI R12, RZ, 0x2, R11 ;  /* 0x00000002ff0c7819 */ /* 0x000fe4000001160b */
[----:B------:R-:W-:Y:S02]  /*0240*/  SHF.L.U32 R4, R21, 0x4, RZ ;  /* 0x0000000415047819 */ /* 0x000fe400000006ff */
[----:B------:R-:W-:Y:S02]  /*0250*/  LOP3.LUT R12, R12, R11, RZ, 0x3c, !PT ;  /* 0x0000000b0c0c7212 */ /* 0x000fe400078e3cff */
[----:B------:R-:W-:-:S02]  /*0260*/  LOP3.LUT R4, R15, R10, R4, 0x96, !PT ;  /* 0x0000000a0f047212 */ /* 0x000fc400078e9604 */
[----:B------:R-:W-:Y:S02]  /*0270*/  LOP3.LUT R13, R13, R8, RZ, 0x3c, !PT ;  /* 0x000000080d0d7212 */ /* 0x000fe400078e3cff */
[----:B------:R-:W-:Y:S01]  /*0280*/  LOP3.LUT R25, R4, R21, RZ, 0x3c, !PT ;  /* 0x0000001504197212 */ /* 0x000fe200078e3cff */
[----:B------:R-:W-:Y:S01]  /*0290*/  IMAD.SHL.U32 R4, R12, 0x2, RZ ;  /* 0x000000020c047824 */ /* 0x000fe200078e00ff */
[C---:B------:R-:W-:Y:S02]  /*02a0*/  IADD3 R8, PT, PT, R14.reuse, 0x587c5, R21 ;  /* 0x000587c50e087810 */ /* 0x040fe40007ffe015 */
[----:B------:R-:W-:Y:S01]  /*02b0*/  IADD3 R10, PT, PT, R14, 0xb0f8a, R25 ;  /* 0x000b0f8a0e0a7810 */ /* 0x000fe20007ffe019 */
[----:B------:R-:W-:Y:S01]  /*02c0*/  IMAD.SHL.U32 R11, R25, 0x10, RZ ;  /* 0x00000010190b7824 */ /* 0x000fe200078e00ff */
[----:B------:R-:W-:-:S04]  /*02d0*/  SHF.R.U32.HI R20, RZ, 0x2, R21 ;  /* 0x00000002ff147819 */ /* 0x000fc80000011615 */
[----:B------:R-:W-:Y:S01]  /*02e0*/  LOP3.LUT R12, R12, R4, R11, 0x96, !PT ;  /* 0x000000040c0c7212 */ /* 0x000fe200078e960b */
[----:B------:R-:W-:Y:S01]  /*02f0*/  IMAD.MOV.U32 R4, RZ, RZ, 0x2f800000 ;  /* 0x2f800000ff047424 */ /* 0x000fe200078e00ff */
[----:B------:R-:W-:Y:S02]  /*0300*/  I2FP.F32.U32 R11, R10 ;  /* 0x0000000a000b7245 */ /* 0x000fe40000201000 */
[----:B------:R-:W-:Y:S02]  /*0310*/  LOP3.LUT R19, R12, R25, RZ, 0x3c, !PT ;  /* 0x000000190c137212 */ /* 0x000fe400078e3cff */
[----:B------:R-:W-:Y:S01]  /*0320*/  SHF.L.U32 R12, R13, 0x1, RZ ;  /* 0x000000010d0c7819 */ /* 0x000fe200000006ff */
[----:B------:R-:W-:Y:S01]  /*0330*/  FFMA R11, R11, R4, 1.1641532182693481445e-10 ;  /* 0x2f0000000b0b7423 */ /* 0x000fe20000000004 */
[----:B------:R-:W-:Y:S01]  /*0340*/  LOP3.LUT R20, R20, R21, RZ, 0x3c, !PT ;  /* 0x0000001514147212 */ /* 0x000fe200078e3cff */
[----:B------:R-:W-:Y:S01]  /*0350*/  IMAD.SHL.U32 R10, R19, 0x10, RZ ;  /* 0x00000010130a7824 */ /* 0x000fe200078e00ff */
[----:B------:R-:W-:-:S04]  /*0360*/  SHF.R.U32.HI R24, RZ, 0x2, R19 ;  /* 0x00000002ff187819 */ /* 0x000fc80000011613 */
[----:B------:R-:W-:Y:S02]  /*0370*/  LOP3.LUT R12, R13, R12, R10, 0x96, !PT ;  /* 0x0000000c0d0c7212 */ /* 0x000fe400078e960a */
[----:B------:R-:W-:Y:S01]  /*0380*/  I2FP.F32.U32 R13, R8 ;  /* 0x00000008000d7245 */ /* 0x000fe20000201000 */
[----:B------:R-:W-:Y:S01]  /*0390*/  IMAD.SHL.U32 R8, R16, 0x2, RZ ;  /* 0x0000000210087824 */ /* 0x000fe200078e00ff */
[-C--:B------:R-:W-:Y:S01]  /*03a0*/  LOP3.LUT R15, R12, R19.reuse, RZ, 0x3c, !PT ;  /* 0x000000130c0f7212 */ /* 0x080fe200078e3cff */
[----:B------:R-:W0:Y:S01]  /*03b0*/  F2F.F64.F32 R10, R11 ;  /* 0x0000000b000a7310 */ /* 0x000e220000201800 */
[----:B------:R-:W-:Y:S01]  /*03c0*/  LOP3.LUT R24, R24, R19, RZ, 0x3c, !PT ;  /* 0x0000001318187212 */ /* 0x000fe200078e3cff */
[----:B------:R-:W-:Y:S02]  /*03d0*/  FFMA R13, R13, R4, 1.1641532182693481445e-10 ;  /* 0x2f0000000d0d7423 */ /* 0x000fe40000000004 */
[----:B------:R-:W-:-:S04]  /*03e0*/  IMAD.SHL.U32 R9, R15, 0x10, RZ ;  /* 0x000000100f097824 */ /* 0x000fc800078e00ff */
[----:B------:R-:W1:Y:S01]  /*03f0*/  F2F.F64.F32 R12, R13 ;  /* 0x0000000d000c7310 */ /* 0x000e620000201800 */
[----:B------:R-:W-:Y:S01]  /*0400*/  LOP3.LUT R18, R16, R8, R9, 0x96, !PT ;  /* 0x0000000810127212 */ /* 0x000fe200078e9609 */
[----:B------:R-:W-:Y:S01]  /*0410*/  HFMA2 R8, -RZ, RZ, 0, 0 ;  /* 0x00000000ff087431 */ /* 0x000fe200000001ff */
[----:B------:R-:W-:Y:S01]  /*0420*/  IADD3 R16, PT, PT, R14, 0x10974f, R19 ;  /* 0x0010974f0e107810 */ /* 0x000fe20007ffe013 */
[----:B------:R-:W-:Y:S01]  /*0430*/  IMAD.MOV.U32 R9, RZ, RZ, 0x40000000 ;  /* 0x40000000ff097424 */ /* 0x000fe200078e00ff */
[----:B------:R-:W-:Y:S02]  /*0440*/  LOP3.LUT R23, R18, R15, RZ, 0x3c, !PT ;  /* 0x0000000f12177212 */ /* 0x000fe400078e3cff */
[----:B------:R-:W-:Y:S01]  /*0450*/  I2FP.F32.U32 R21, R16 ;  /* 0x0000001000157245 */ /* 0x000fe20000201000 */
[----:B------:R-:W-:Y:S01]  /*0460*/  IMAD.SHL.U32 R16, R20, 0x2, RZ ;  /* 0x0000000214107824 */ /* 0x000fe200078e00ff */
[----:B------:R-:W-:Y:S01]  /*0470*/  SHF.R.U32.HI R18, RZ, 0x2, R25 ;  /* 0x00000002ff127819 */ /* 0x000fe20000011619 */
[----:B------:R-:W-:Y:S01]  /*0480*/  IMAD.SHL.U32 R27, R23, 0x10, RZ ;  /* 0x00000010171b7824 */ /* 0x000fe200078e00ff */
[----:B0-----:R-:W-:Y:S01]  /*0490*/  DFMA R10, R10, R8, -1 ;  /* 0xbff000000a0a742b */ /* 0x001fe20000000008 */
[----:B------:R-:W-:Y:S01]  /*04a0*/  FFMA R21, R21, R4, 1.1641532182693481445e-10 ;  /* 0x2f00000015157423 */ /* 0x000fe20000000004 */
[----:B------:R-:W-:-:S02]  /*04b0*/  LOP3.LUT R22, R18, R25, RZ, 0x3c, !PT ;  /* 0x0000001912167212 */ /* 0x000fc400078e3cff */
[----:B------:R-:W-:Y:S01]  /*04c0*/  LOP3.LUT R18, R20, R16, R27, 0x96, !PT ;  /* 0x0000001014127212 */ /* 0x000fe200078e961b */
[----:B-1----:R-:W-:Y:S01]  /*04d0*/  DFMA R12, R12, R8, -1 ;  /* 0xbff000000c0c742b */ /* 0x002fe20000000008 */
[----:B------:R-:W-:Y:S01]  /*04e0*/  IADD3 R16, PT, PT, R14, 0x161f14, R15 ;  /* 0x00161f140e107810 */ /* 0x000fe20007ffe00f */
[----:B------:R-:W0:Y:S01]  /*04f0*/  F2F.F64.F32 R20, R21 ;  /* 0x0000001500147310 */ /* 0x000e220000201800 */
[----:B------:R-:W-:Y:S01]  /*0500*/  LOP3.LUT R25, R18, R23, RZ, 0x3c, !PT ;  /* 0x0000001712197212 */ /* 0x000fe200078e3cff */
[----:B------:R-:W-:Y:S01]  /*0510*/  DMUL R26, R10, R10 ;  /* 0x0000000a0a1a7228 */ /* 0x000fe20000000000 */
[----:B------:R-:W-:Y:S01]  /*0520*/  I2FP.F32.U32 R29, R16 ;  /* 0x00000010001d7245 */ /* 0x000fe20000201000 */
[----:B------:R1:W-:Y:S01]  /*0530*/  STS.64 [R17+0x8], R10 ;  /* 0x0000080a11007388 */ /* 0x0003e20000000a00 */
[C---:B------:R-:W-:Y:S01]  /*0540*/  SHF.L.U32 R16, R22.reuse, 0x1, RZ ;  /* 0x0000000116107819 */ /* 0x040fe200000006ff */
[----:B------:R-:W-:Y:S01]  /*0550*/  IMAD.SHL.U32 R31, R25, 0x10, RZ ;  /* 0x00000010191f7824 */ /* 0x000fe200078e00ff */
[----:B------:R-:W-:Y:S01]  /*0560*/  SHF.R.U32.HI R30, RZ, 0x2, R25 ;  /* 0x00000002ff1e7819 */ /* 0x000fe20000011619 */
[----:B------:R-:W-:Y:S01]  /*0570*/  FFMA R29, R29, R4, 1.1641532182693481445e-10 ;  /* 0x2f0000001d1d7423 */ /* 0x000fe20000000004 */
[----:B------:R1:W-:Y:S01]  /*0580*/  STS.64 [R17], R12 ;  /* 0x0000000c11007388 */ /* 0x0003e20000000a00 */
[----:B------:R-:W-:Y:S01]  /*0590*/  DFMA R34, R12, R12, R26 ;  /* 0x0000000c0c22722b */ /* 0x000fe2000000001a */
[----:B------:R-:W-:-:S02]  /*05a0*/  LOP3.LUT R22, R22, R16, R31, 0x96, !PT ;  /* 0x0000001016167212 */ /* 0x000fc400078e961f */
[----:B------:R-:W-:Y:S01]  /*05b0*/  IADD3 R16, PT, PT, R14, 0x1ba6d9, R23 ;  /* 0x001ba6d90e107810 */ /* 0x000fe20007ffe017 */
[----:B------:R-:W2:Y:S01]  /*05c0*/  F2F.F64.F32 R28, R29 ;  /* 0x0000001d001c7310 */ /* 0x000ea20000201800 */
[-C--:B------:R-:W-:Y:S01]  /*05d0*/  LOP3.LUT R27, R22, R25.reuse, RZ, 0x3c, !PT ;  /* 0x00000019161b7212 */ /* 0x080fe200078e3cff */
[----:B0-----:R-:W-:Y:S01]  /*05e0*/  DFMA R18, R20, R8, -1 ;  /* 0xbff000001412742b */ /* 0x001fe20000000008 */
[----:B------:R-:W-:Y:S02]  /*05f0*/  LOP3.LUT R30, R30, R25, RZ, 0x3c, !PT ;  /* 0x000000191e1e7212 */ /* 0x000fe400078e3cff */
[----:B------:R-:W-:Y:S01]  /*0600*/  I2FP.F32.U32 R21, R16 ;  /* 0x0000001000157245 */ /* 0x000fe20000201000 */
[----:B------:R-:W-:Y:S01]  /*0610*/  IMAD.SHL.U32 R16, R24, 0x2, RZ ;  /* 0x0000000218107824 */ /* 0x000fe200078e00ff */
[----:B------:R-:W-:Y:S01]  /*0620*/  SHF.R.U32.HI R20, RZ, 0x2, R15 ;  /* 0x00000002ff147819 */ /* 0x000fe2000001160f */
[----:B------:R-:W-:Y:S01]  /*0630*/  IMAD.SHL.U32 R31, R27, 0x10, RZ ;  /* 0x000000101b1f7824 */ /* 0x000fe200078e00ff */
[----:B------:R1:W-:Y:S01]  /*0640*/  STS.64 [R17+0x10], R18 ;  /* 0x0000101211007388 */ /* 0x0003e20000000a00 */
[----:B------:R-:W-:Y:S01]  /*0650*/  FFMA R32, R21, R4, 1.1641532182693481445e-10 ;  /* 0x2f00000015207423 */ /* 0x000fe20000000004 */
[----:B------:R-:W-:Y:S01]  /*0660*/  LOP3.LUT R22, R20, R15, RZ, 0x3c, !PT ;  /* 0x0000000f14167212 */ /* 0x000fe200078e3cff */
[----:B------:R-:W-:Y:S01]  /*0670*/  DFMA R34, R18, R18, R34 ;  /* 0x000000121222722b */ /* 0x000fe20000000022 */
[----:B------:R-:W-:-:S02]  /*0680*/  LOP3.LUT R24, R24, R16, R31, 0x96, !PT ;  /* 0x0000001018187212 */ /* 0x000fc400078e961f */
[----:B------:R-:W-:Y:S01]  /*0690*/  IADD3 R16, PT, PT, R14, 0x212e9e, R25 ;  /* 0x00212e9e0e107810 */ /* 0x000fe20007ffe019 */
[----:B------:R-:W0:Y:S01]  /*06a0*/  F2F.F64.F32 R32, R32 ;  /* 0x0000002000207310 */ /* 0x000e220000201800 */
[----:B------:R-:W-:Y:S01]  /*06b0*/  LOP3.LUT R31, R24, R27, RZ, 0x3c, !PT ;  /* 0x0000001b181f7212 */ /* 0x000fe200078e3cff */
[----:B--2---:R-:W-:Y:S01]  /*06c0*/  DFMA R20, R28, R8, -1 ;  /* 0xbff000001c14742b */ /* 0x004fe20000000008 */
[----:B------:R-:W-:Y:S02]  /*06d0*/  I2FP.F32.U32 R15, R16 ;  /* 0x00000010000f7245 */ /* 0x000fe40000201000 */
[C---:B------:R-:W-:Y:S01]  /*06e0*/  SHF.L.U32 R16, R22.reuse, 0x1, RZ ;  /* 0x0000000116107819 */ /* 0x040fe200000006ff */
[----:B------:R-:W-:Y:S01]  /*06f0*/  IMAD.SHL.U32 R29, R31, 0x10, RZ ;  /* 0x000000101f1d7824 */ /* 0x000fe200078e00ff */
[----:B------:R-:W-:Y:S01]  /*0700*/  SHF.R.U32.HI R24, RZ, 0x2, R23 ;  /* 0x00000002ff187819 */ /* 0x000fe20000011617 */
[----:B------:R-:W-:Y:S01]  /*0710*/  FFMA R15, R15, R4, 1.1641532182693481445e-10 ;  /* 0x2f0000000f0f7423 */ /* 0x000fe20000000004 */
[----:B------:R1:W-:Y:S01]  /*0720*/  STS.64 [R17+0x18], R20 ;  /* 0x0000181411007388 */ /* 0x0003e20000000a00 */
[----:B------:R-:W-:Y:S01]  /*0730*/  DFMA R36, R20, R20, R34 ;  /* 0x000000141424722b */ /* 0x000fe20000000022 */
[----:B------:R-:W-:-:S02]  /*0740*/  LOP3.LUT R16, R22, R16, R29, 0x96, !PT ;  /* 0x0000001016107212 */ /* 0x000fc400078e961d */
[----:B------:R-:W-:Y:S01]  /*0750*/  LOP3.LUT R24, R24, R23, RZ, 0x3c, !PT ;  /* 0x0000001718187212 */ /* 0x000fe200078e3cff */
[----:B------:R-:W2:Y:S01]  /*0760*/  F2F.F64.F32 R28, R15 ;  /* 0x0000000f001c7310 */ /* 0x000ea20000201800 */
[----:B------:R-:W-:Y:S01]  /*0770*/  LOP3.LUT R35, R16, R31, RZ, 0x3c, !PT ;  /* 0x0000001f10237212 */ /* 0x000fe200078e3cff */
[----:B0-----:R-:W-:Y:S01]  /*0780*/  DFMA R22, R32, R8, -1 ;  /* 0xbff000002016742b */ /* 0x001fe20000000008 */
[--C-:B------:R-:W-:Y:S01]  /*0790*/  IADD3 R16, PT, PT, R14, 0x26b663, R27.reuse ;  /* 0x0026b6630e107810 */ /* 0x100fe20007ffe01b */
[----:B------:R-:W-:Y:S01]  /*07a0*/  IMAD.SHL.U32 R26, R24, 0x2, RZ ;  /* 0x00000002181a7824 */ /* 0x000fe200078e00ff */
[----:B------:R-:W-:Y:S01]  /*07b0*/  SHF.R.U32.HI R34, RZ, 0x2, R27 ;  /* 0x00000002ff227819 */ /* 0x000fe2000001161b */
[----:B------:R-:W-:Y:S01]  /*07c0*/  IMAD.SHL.U32 R33, R35, 0x10, RZ ;  /* 0x0000001023217824 */ /* 0x000fe200078e00ff */
[----:B------:R-:W-:Y:S02]  /*07d0*/  I2FP.F32.U32 R39, R16 ;  /* 0x0000001000277245 */ /* 0x000fe40000201000 */
[----:B------:R-:W-:Y:S01]  /*07e0*/  IADD3 R16, PT, PT, R14, 0x2c3e28, R31 ;  /* 0x002c3e280e107810 */ /* 0x000fe20007ffe01f */
[----:B------:R1:W-:Y:S01]  /*07f0*/  STS.64 [R17+0x20], R22 ;  /* 0x0000201611007388 */ /* 0x0003e20000000a00 */
[----:B------:R-:W-:Y:S01]  /*0800*/  LOP3.LUT R26, R24, R26, R33, 0x96, !PT ;  /* 0x0000001a181a7212 */ /* 0x000fe200078e9621 */
[----:B------:R-:W-:Y:S01]  /*0810*/  FFMA R39, R39, R4, 1.1641532182693481445e-10 ;  /* 0x2f00000027277423 */ /* 0x000fe20000000004 */
[----:B------:R-:W-:Y:S01]  /*0820*/  DFMA R32, R22, R22, R36 ;  /* 0x000000161620722b */ /* 0x000fe20000000024 */
[----:B------:R-:W-:Y:S01]  /*0830*/  LOP3.LUT R34, R34, R27, RZ, 0x3c, !PT ;  /* 0x0000001b22227212 */ /* 0x000fe200078e3cff */
[----:B--2---:R-:W-:Y:S01]  /*0840*/  DFMA R24, R28, R8, -1 ;  /* 0xbff000001c18742b */ /* 0x004fe20000000008 */
[----:B------:R-:W-:Y:S01]  /*0850*/  LOP3.LUT R15, R26, R35, RZ, 0x3c, !PT ;  /* 0x000000231a0f7212 */ /* 0x000fe200078e3cff */
[----:B------:R-:W0:Y:S01]  /*0860*/  F2F.F64.F32 R28, R39 ;  /* 0x00000027001c7310 */ /* 0x000e220000201800 */
[----:B------:R-:W-:-:S02]  /*0870*/  I2FP.F32.U32 R37, R16 ;  /* 0x0000001000257245 */ /* 0x000fc40000201000 */
[----:B------:R-:W-:Y:S01]  /*0880*/  SHF.L.U32 R26, R30, 0x1, RZ ;  /* 0x000000011e1a7819 */ /* 0x000fe200000006ff */
[----:B------:R-:W-:Y:S01]  /*0890*/  IMAD.SHL.U32 R41, R15, 0x10, RZ ;  /* 0x000000100f297824 */ /* 0x000fe200078e00ff */
[----:B------:R-:W-:Y:S01]  /*08a0*/  IADD3 R16, PT, PT, R14, 0x31c5ed, R35 ;  /* 0x0031c5ed0e107810 */ /* 0x000fe20007ffe023 */
[----:B------:R-:W-:Y:S01]  /*08b0*/  FFMA R37, R37, R4, 1.1641532182693481445e-10 ;  /* 0x2f00000025257423 */ /* 0x000fe20000000004 */
[----:B------:R-:W-:Y:S01]  /*08c0*/  DFMA R32, R24, R24, R32 ;  /* 0x000000181820722b */ /* 0x000fe20000000020 */
[----:B------:R1:W-:Y:S01]  /*08d0*/  STS.64 [R17+0x28], R24 ;  /* 0x0000281811007388 */ /* 0x0003e20000000a00 */
[----:B------:R-:W-:Y:S01]  /*08e0*/  LOP3.LUT R26, R30, R26, R41, 0x96, !PT ;  /* 0x0000001a1e1a7212 */ /* 0x000fe200078e9629 */
[----:B------:R-:W-:Y:S01]  /*08f0*/  IMAD.SHL.U32 R30, R34, 0x2, RZ ;  /* 0x00000002221e7824 */ /* 0x000fe200078e00ff */
[----:B------:R-:W-:Y:S01]  /*0900*/  I2FP.F32.U32 R27, R16 ;  /* 0x00000010001b7245 */ /* 0x000fe20000201000 */
[----:B------:R-:W2:Y:S01]  /*0910*/  F2F.F64.F32 R36, R37 ;  /* 0x0000002500247310 */ /* 0x000ea20000201800 */
[----:B------:R-:W-:Y:S01]  /*0920*/  LOP3.LUT R26, R26, R15, RZ, 0x3c, !PT ;  /* 0x0000000f1a1a7212 */ /* 0x000fe200078e3cff */
[----:B0-----:R-:W-:-:S02]  /*0930*/  DFMA R28, R28, R8, -1 ;  /* 0xbff000001c1c742b */ /* 0x001fc40000000008 */
[----:B------:R-:W-:Y:S01]  /*0940*/  FFMA R38, R27, R4, 1.1641532182693481445e-10 ;  /* 0x2f0000001b267423 */ /* 0x000fe20000000004 */
[----:B------:R-:W-:Y:S01]  /*0950*/  IADD3 R27, PT, PT, R14, 0x374db2, R15 ;  /* 0x00374db20e1b7810 */ /* 0x000fe20007ffe00f */
[----:B------:R-:W-:Y:S01]  /*0960*/  IMAD.SHL.U32 R41, R26, 0x10, RZ ;  /* 0x000000101a297824 */ /* 0x000fe200078e00ff */
[----:B------:R-:W-:Y:S02]  /*0970*/  SHF.R.U32.HI R16, RZ, 0x2, R31 ;  /* 0x00000002ff107819 */ /* 0x000fe4000001161f */
[----:B------:R-:W-:Y:S01]  /*0980*/  I2FP.F32.U32 R27, R27 ;  /* 0x0000001b001b7245 */ /* 0x000fe20000201000 */
[----:B------:R-:W0:Y:S01]  /*0990*/  F2F.F64.F32 R38, R38 ;  /* 0x0000002600267310 */ /* 0x000e220000201800 */
[----:B------:R-:W-:Y:S01]  /*09a0*/  LOP3.LUT R43, R34, R30, R41, 0x96, !PT ;  /* 0x0000001e222b7212 */ /* 0x000fe200078e9629 */
[----:B------:R-:W-:Y:S01]  /*09b0*/  DFMA R40, R28, R28, R32 ;  /* 0x0000001c1c28722b */ /* 0x000fe20000000020 */
[----:B------:R-:W-:Y:S01]  /*09c0*/  LOP3.LUT R16, R16, R31, RZ, 0x3c, !PT ;  /* 0x0000001f10107212 */ /* 0x000fe200078e3cff */
[----:B------:R-:W-:Y:S01]  /*09d0*/  FFMA R32, R27, R4, 1.1641532182693481445e-10 ;  /* 0x2f0000001b207423 */ /* 0x000fe20000000004 */
[----:B------:R-:W-:Y:S01]  /*09e0*/  LOP3.LUT R27, R43, R26, RZ, 0x3c, !PT ;  /* 0x0000001a2b1b7212 */ /* 0x000fe200078e3cff */
[----:B--2---:R-:W-:Y:S01]  /*09f0*/  DFMA R30, R36, R8, -1 ;  /* 0xbff00000241e742b */ /* 0x004fe20000000008 */
[----:B------:R-:W-:Y:S01]  /*0a00*/  SHF.L.U32 R42, R16, 0x1, RZ ;  /* 0x00000001102a7819 */ /* 0x000fe200000006ff */
[----:B------:R1:W-:Y:S01]  /*0a10*/  STS.64 [R17+0x30], R28 ;  /* 0x0000301c11007388 */ /* 0x0003e20000000a00 */
[----:B------:R-:W-:Y:S01]  /*0a20*/  SHF.R.U32.HI R36, RZ, 0x2, R35 ;  /* 0x00000002ff247819 */ /* 0x000fe20000011623 */
[----:B------:R-:W-:Y:S01]  /*0a30*/  IMAD.SHL.U32 R45, R27, 0x10, RZ ;  /* 0x000000101b2d7824 */ /* 0x000fe200078e00ff */
[----:B------:R-:W-:Y:S01]  /*0a40*/  IADD3 R34, PT, PT, R14, 0x3cd577, R26 ;  /* 0x003cd5770e227810 */ /* 0x000fe20007ffe01a */
[----:B------:R-:W2:Y:S01]  /*0a50*/  F2F.F64.F32 R32, R32 ;  /* 0x0000002000207310 */ /* 0x000ea20000201800 */
[----:B------:R-:W-:Y:S01]  /*0a60*/  LOP3.LUT R37, R36, R35, RZ, 0x3c, !PT ;  /* 0x0000002324257212 */ /* 0x000fe200078e3cff */
[----:B------:R-:W-:Y:S01]  /*0a70*/  DFMA R40, R30, R30, R40 ;  /* 0x0000001e1e28722b */ /* 0x000fe20000000028 */
[----:B------:R-:W-:Y:S01]  /*0a80*/  LOP3.LUT R36, R16, R42, R45, 0x96, !PT ;  /* 0x0000002a10247212 */ /* 0x000fe200078e962d */
[----:B------:R1:W-:Y:S01]  /*0a90*/  STS.64 [R17+0x38], R30 ;  /* 0x0000381e11007388 */ /* 0x0003e20000000a00 */
[----:B------:R-:W-:Y:S01]  /*0aa0*/  I2FP.F32.U32 R43, R34 ;  /* 0x00000022002b7245 */ /* 0x000fe20000201000 */
[----:B0-----:R-:W-:Y:S01]  /*0ab0*/  DFMA R34, R38, R8, -1 ;  /* 0xbff000002622742b */ /* 0x001fe20000000008 */
[----:B------:R-:W-:Y:S01]  /*0ac0*/  IADD3 R16, PT, PT, R14, 0x425d3c, R27 ;  /* 0x00425d3c0e107810 */ /* 0x000fe20007ffe01b */
[----:B------:R-:W-:Y:S01]  /*0ad0*/  IMAD.SHL.U32 R42, R37, 0x2, RZ ;  /* 0x00000002252a7824 */ /* 0x000fe200078e00ff */
[----:B------:R-:W-:Y:S01]  /*0ae0*/  LOP3.LUT R36, R36, R27, RZ, 0x3c, !PT ;  /* 0x0000001b24247212 */ /* 0x000fe200078e3cff */
[----:B------:R-:W-:Y:S01]  /*0af0*/  FFMA R38, R43, R4, 1.1641532182693481445e-10 ;  /* 0x2f0000002b267423 */ /* 0x000fe20000000004 */
[----:B------:R-:W-:Y:S01]  /*0b00*/  I2FP.F32.U32 R43, R16 ;  /* 0x00000010002b7245 */ /* 0x000fe20000201000 */
[----:B------:R1:W-:Y:S02]  /*0b10*/  STG.E.64 desc[UR12][R6.64+0x8], R26 ;  /* 0x0000081a06007986 */ /* 0x0003e4000c101b0c */
[----:B------:R-:W-:Y:S01]  /*0b20*/  IMAD.SHL.U32 R16, R36, 0x10, RZ ;  /* 0x0000001024107824 */ /* 0x000fe200078e00ff */
[----:B------:R-:W-:Y:S01]  /*0b30*/  DFMA R40, R34, R34, R40 ;  /* 0x000000222228722b */ /* 0x000fe20000000028 */
[----:B------:R-:W0:Y:S01]  /*0b40*/  F2F.F64.F32 R38, R38 ;  /* 0x0000002600267310 */ /* 0x000e220000201800 */
[----:B------:R-:W-:Y:S01]  /*0b50*/  FFMA R43, R43, R4, 1.1641532182693481445e-10 ;  /* 0x2f0000002b2b7423 */ /* 0x000fe20000000004 */
[----:B--2---:R-:W-:Y:S01]  /*0b60*/  DFMA R32, R32, R8, -1 ;  /* 0xbff000002020742b */ /* 0x004fe20000000008 */
[----:B------:R-:W-:Y:S01]  /*0b70*/  LOP3.LUT R37, R37, R42, R16, 0x96, !PT ;  /* 0x0000002a25257212 */ /* 0x000fe200078e9610 */
[----:B------:R1:W-:Y:S01]  /*0b80*/  STS.64 [R17+0x40], R34 ;  /* 0x0000402211007388 */ /* 0x0003e20000000a00 */
[----:B------:R-:W-:-:S02]  /*0b90*/  IADD3 R16, PT, PT, R14, 0x47e501, R36 ;  /* 0x0047e5010e107810 */ /* 0x000fc40007ffe024 */
[----:B------:R-:W-:Y:S01]  /*0ba0*/  IADD3 R14, PT, PT, R14, 0x4d6cc6, RZ ;  /* 0x004d6cc60e0e7810 */ /* 0x000fe20007ffe0ff */
[----:B------:R-:W2:Y:S01]  /*0bb0*/  F2F.F64.F32 R42, R43 ;  /* 0x0000002b002a7310 */ /* 0x000ea20000201800 */
[----:B------:R-:W-:Y:S01]  /*0bc0*/  LOP3.LUT R37, R37, R36, RZ, 0x3c, !PT ;  /* 0x0000002425257212 */ /* 0x000fe200078e3cff */
[----:B------:R-:W-:Y:S01]  /*0bd0*/  DFMA R40, R32, R32, R40 ;  /* 0x000000202028722b */ /* 0x000fe20000000028 */
[----:B------:R-:W-:Y:S01]  /*0be0*/  I2FP.F32.U32 R45, R16 ;  /* 0x00000010002d7245 */ /* 0x000fe20000201000 */
[----:B------:R1:W-:Y:S02]  /*0bf0*/  STG.E.64 desc[UR12][R6.64], R14 ;  /* 0x0000000e06007986 */ /* 0x0003e4000c101b0c */
[----:B------:R-:W-:Y:S01]  /*0c00*/  IMAD.IADD R44, R37, 0x1, R14 ;  /* 0x00000001252c7824 */ /* 0x000fe200078e020e */
[----:B0-----:R-:W-:Y:S01]  /*0c10*/  DFMA R38, R38, R8, -1 ;  /* 0xbff000002626742b */ /* 0x001fe20000000008 */
[----:B------:R-:W-:Y:S01]  /*0c20*/  FFMA R16, R45, R4, 1.1641532182693481445e-10 ;  /* 0x2f0000002d107423 */ /* 0x000fe20000000004 */
[----:B------:R1:W-:Y:S02]  /*0c30*/  STS.64 [R17+0x48], R32 ;  /* 0x0000482011007388 */ /* 0x0003e40000000a00 */
[----:B------:R-:W-:-:S02]  /*0c40*/  I2FP.F32.U32 R47, R44 ;  /* 0x0000002c002f7245 */ /* 0x000fc40000201000 */
[----:B------:R-:W0:Y:S01]  /*0c50*/  F2F.F64.F32 R44, R16 ;  /* 0x00000010002c7310 */ /* 0x000e220000201800 */
[----:B------:R1:W-:Y:S02]  /*0c60*/  STS.64 [R17+0x50], R38 ;  /* 0x0000502611007388 */ /* 0x0003e40000000a00 */
[----:B------:R-:W-:Y:S01]  /*0c70*/  FFMA R4, R47, R4, 1.1641532182693481445e-10 ;  /* 0x2f0000002f047423 */ /* 0x000fe20000000004 */
[----:B------:R-:W-:Y:S01]  /*0c80*/  DFMA R46, R38, R38, R40 ;  /* 0x00000026262e722b */ /* 0x000fe20000000028 */
[----:B------:R1:W-:Y:S01]  /*0c90*/  STG.E.64 desc[UR12][R6.64+0x10], R36 ;  /* 0x0000102406007986 */ /* 0x0003e2000c101b0c */
[----:B--2---:R-:W-:Y:S02]  /*0ca0*/  DFMA R40, R42, R8, -1 ;  /* 0xbff000002a28742b */ /* 0x004fe40000000008 */
[----:B------:R-:W2:Y:S05]  /*0cb0*/  F2F.F64.F32 R42, R4 ;  /* 0x00000004002a7310 */ /* 0x000eaa0000201800 */
[----:B------:R1:W-:Y:S01]  /*0cc0*/  STS.64 [R17+0x58], R40 ;  /* 0x0000582811007388 */ /* 0x0003e20000000a00 */
[----:B------:R-:W-:-:S02]  /*0cd0*/  DFMA R46, R40, R40, R46 ;  /* 0x00000028282e722b */ /* 0x000fc4000000002e */
[-C--:B0-----:R-:W-:Y:S02]  /*0ce0*/  DFMA R44, R44, R8.reuse, -1 ;  /* 0xbff000002c2c742b */ /* 0x081fe40000000008 */
[----:B--2---:R-:W-:-:S05]  /*0cf0*/  DFMA R42, R42, R8, -1 ;  /* 0xbff000002a2a742b */ /* 0x004fca0000000008 */
[----:B------:R1:W-:Y:S01]  /*0d00*/  STS.64 [R17+0x60], R44 ;  /* 0x0000602c11007388 */ /* 0x0003e20000000a00 */
[----:B------:R-:W-:-:S03]  /*0d10*/  DFMA R46, R44, R44, R46 ;  /* 0x0000002c2c2e722b */ /* 0x000fc6000000002e */
[----:B------:R1:W-:Y:S05]  /*0d20*/  STS.64 [R17+0x68], R42 ;  /* 0x0000682a11007388 */ /* 0x0003ea0000000a00 */
[----:B------:R-:W-:-:S07]  /*0d30*/  DFMA R46, R42, R42, R46 ;  /* 0x0000002a2a2e722b */ /* 0x000fce000000002e */
[----:B------:R1:W-:Y:S01]  /*0d40*/  STS.64 [R17+0x70], R46 ;  /* 0x0000702e11007388 */ /* 0x0003e20000000a00 */
[----:B------:R-:W-:Y:S05]  /*0d50*/  BRA `(.L_x_1) ;  /* 0x0000000000807947 */ /* 0x000fea0003800000 */
.L_x_0:
[----:B------:R-:W0:Y:S02]  /*0d60*/  LDC.64 R6, c[0x0][0x388] ;  /* 0x0000e200ff067b82 */ /* 0x000e240000000a00 */
[----:B0-----:R-:W-:-:S05]  /*0d70*/  IMAD.WIDE R6, R9, 0x78, R6 ;  /* 0x0000007809067825 */ /* 0x001fca00078e0206 */
[----:B------:R-:W2:Y:S04]  /*0d80*/  LDG.E.64 R8, desc[UR12][R6.64] ;  /* 0x0000000c06087981 */ /* 0x000ea8000c1e1b00 */
[----:B------:R-:W3:Y:S04]  /*0d90*/  LDG.E.64 R10, desc[UR12][R6.64+0x8] ;  /* 0x0000080c060a7981 */ /* 0x000ee8000c1e1b00 */
[----:B------:R-:W4:Y:S04]  /*0da0*/  LDG.E.64 R12, desc[UR12][R6.64+0x10] ;  /* 0x0000100c060c7981 */ /* 0x000f28000c1e1b00 */
        /* <DEDUP_REMOVED lines=12> */
[----:B--2---:R0:W-:Y:S04]  /*0e70*/  STS.64 [R17], R8 ;  /* 0x0000000811007388 */ /* 0x0041e80000000a00 */
[----:B---3--:R0:W-:Y:S04]  /*0e80*/  STS.64 [R17+0x8], R10 ;  /* 0x0000080a11007388 */ /* 0x0081e80000000a00 */
[----:B----4-:R0:W-:Y:S04]  /*0e90*/  STS.64 [R17+0x10], R12 ;  /* 0x0000100c11007388 */ /* 0x0101e80000000a00 */
[----:B------:R0:W-:Y:S04]  /*0ea0*/  STS.64 [R17+0x18], R14 ;  /* 0x0000180e11007388 */ /* 0x0001e80000000a00 */
        /* <DEDUP_REMOVED lines=10> */
[----:B------:R0:W-:Y:S02]  /*0f50*/  STS.64 [R17+0x70], R38 ;  /* 0x0000702611007388 */ /* 0x0001e40000000a00 */
.L_x_1:
[----:B------:R-:W-:Y:S01]  /*0f60*/  I2FP.F32.U32 R0, R0 ;  /* 0x0000000000007245 */ /* 0x000fe20000201000 */
[----:B------:R-:W-:Y:S04]  /*0f70*/  BAR.SYNC.DEFER_BLOCKING 0x0 ;  /* 0x0000000000007b1d */ /* 0x000fe80000010000 */
[----:B------:R-:W-:Y:S02]  /*0f80*/  FMUL R76, R0, 0.39999997615814208984 ;  /* 0x3ecccccc004c7820 */ /* 0x000fe40000400000 */
[----:B------:R-:W-:-:S04]  /*0f90*/  UMOV UR4, URZ ;  /* 0x000000ff00047c82 */ /* 0x000fc80008000000 */
[----:B------:R-:W2:Y:S02]  /*0fa0*/  F2I.TRUNC.NTZ R76, R76 ;  /* 0x0000004c004c7305 */ /* 0x000ea4000020f100 */
[----:B--2---:R-:W-:-:S07]  /*0fb0*/  I2FP.F32.U32 R0, R76 ;  /* 0x0000004c00007245 */ /* 0x004fce0000201000 */
.L_x_46:
[----:B------:R-:W-:Y:S01]  /*0fc0*/  ISETP.NE.AND P0, PT, R5, RZ, PT ;  /* 0x000000ff0500720c */ /* 0x000fe20003f05270 */
[----:B------:R-:W-:Y:S01]  /*0fd0*/  UIADD3 UR4, UPT, UPT, UR4, 0x1, URZ ;  /* 0x0000000104047890 */ /* 0x000fe2000fffe0ff */
[----:B------:R-:W-:Y:S03]  /*0fe0*/  BSSY.RECONVERGENT B0, `(.L_x_2) ;  /* 0x0000136000007945 */ /* 0x000fe60003800200 */
[----:B------:R-:W-:-:S08]  /*0ff0*/  UISETP.NE.AND UP0, UPT, UR4, 0x3e8, UPT ;  /* 0x000003e80400788c */ /* 0x000fd0000bf05270 */
[----:B0-2---:R-:W-:Y:S05]  /*1000*/  @P0 BRA `(.L_x_3) ;  /* 0x0000001000cc0947 */ /* 0x005fea0003800000 */
[----:B------:R-:W2:Y:S01]  /*1010*/  LDCU UR7, c[0x0][0x360] ;  /* 0x00006c00ff0777ac */ /* 0x000ea20008000800 */
[----:B------:R-:W-:Y:S01]  /*1020*/  UMOV UR5, URZ ;  /* 0x000000ff00057c82 */ /* 0x000fe20008000000 */
[----:B--2---:R-:W-:-:S12]  /*1030*/  UIADD3 UR7, UPT, UPT, UR7, -0x1, URZ ;  /* 0xffffffff07077890 */ /* 0x004fd8000fffe0ff */
.L_x_10:
[----:B------:R-:W2:Y:S01]  /*1040*/  LDCU UR6, c[0x0][0x360] ;  /* 0x00006c00ff0677ac */ /* 0x000ea20008000800 */
[----:B------:R-:W-:Y:S01]  /*1050*/  PLOP3.LUT P0, PT, PT, PT, PT, 0x8, 0x80 ;  /* 0x000000000080781c */ /* 0x000fe20003f0e170 */
[----:B--2---:R-:W-:-:S04]  /*1060*/  UIADD3 UR8, UPT, UPT, UR6, -0x1, URZ ;  /* 0xffffffff06087890 */ /* 0x004fc8000fffe0ff */
[----:B------:R-:W-:-:S09]  /*1070*/  UISETP.GE.AND UP1, UPT, UR5, UR8, UPT ;  /* 0x000000080500728c */ /* 0x000fd2000bf26270 */
[----:B0-----:R-:W-:Y:S05]  /*1080*/  BRA.U UP1, `(.L_x_4) ;  /* 0x0000001101987547 */ /* 0x001fea000b800000 */
[----:B------:R-:W-:Y:S01]  /*1090*/  UIADD3 UR6, UPT, UPT, UR6, -0x2, URZ ;  /* 0xfffffffe06067890 */ /* 0x000fe2000fffe0ff */
[----:B0-----:R-:W-:-:S03]  /*10a0*/  PRMT R9, RZ, 0x7610, R9 ;  /* 0x00007610ff097816 */ /* 0x001fc60000000009 */
[----:B------:R-:W-:-:S03]  /*10b0*/  UISETP.NE.AND UP1, UPT, UR6, UR5, UPT ;  /* 0x000000050600728c */ /* 0x000fc6000bf25270 */
[----:B------:R-:W-:-:S06]  /*10c0*/  UMOV UR6, URZ ;  /* 0x000000ff00067c82 */ /* 0x000fcc0008000000 */
[----:B------:R-:W-:Y:S05]  /*10d0*/  BRA.U !UP1, `(.L_x_5) ;  /* 0x0000000909f87547 */ /* 0x000fea000b800000 */
[----:B------:R-:W0:Y:S01]  /*10e0*/  S2UR UR8, SR_CgaCtaId ;  /* 0x00000000000879c3 */ /* 0x000e220000008800 */
[----:B------:R-:W-:Y:S01]  /*10f0*/  UMOV UR6, 0x400 ;  /* 0x0000040000067882 */ /* 0x000fe20000000000 */
[----:B------:R-:W-:Y:S01]  /*1100*/  PRMT R9, RZ, 0x7610, R9 ;  /* 0x00007610ff097816 */ /* 0x000fe20000000009 */
[----:B0-----:R-:W-:Y:S02]  /*1110*/  ULEA UR9, UR8, UR6, 0x18 ;  /* 0x0000000608097291 */ /* 0x001fe4000f8ec0ff */
[----:B------:R-:W-:Y:S01]  /*1120*/  ULOP3.LUT UR8, UR7, 0xfffffffe, URZ, 0xc0, !UPT ;  /* 0xfffffffe07087892 */ /* 0x000fe2000f8ec0ff */
[----:B------:R-:W-:-:S06]  /*1130*/  UMOV UR6, URZ ;  /* 0x000000ff00067c82 */ /* 0x000fcc0008000000 */
[----:B-1----:R-:W0:Y:S05]  /*1140*/  LDS.64 R10, [UR9+0x70] ;  /* 0x00007009ff0a7984 */ /* 0x002e2a0008000a00 */
.L_x_8:
[----:B------:R-:W-:-:S09]  /*1150*/  UIMAD UR10, UR6, 0x78, UR9 ;  /* 0x00000078060a78a4 */ /* 0x000fd2000f8e0209 */
[----:B0-----:R-:W0:Y:S02]  /*1160*/  LDS.128 R4, [UR10+0xe0] ;  /* 0x0000e00aff047984 */ /* 0x001e240008000c00 */
[----:B0-----:R-:W-:-:S14]  /*1170*/  DSETP.GT.AND P0, PT, R10, R6, PT ;  /* 0x000000060a00722a */ /* 0x001fdc0003f04000 */
[----:B------:R-:W-:Y:S05]  /*1180*/  @!P0 BRA `(.L_x_6) ;  /* 0x0000000400588947 */ /* 0x000fea0003800000 */
[----:B------:R-:W0:Y:S04]  /*1190*/  LDS.128 R32, [UR10+0x80] ;  /* 0x0000800aff207984 */ /* 0x000e280008000c00 */
[----:B------:R-:W-:Y:S04]  /*11a0*/  LDS.64 R40, [UR10+0x78] ;  /* 0x0000780aff287984 */ /* 0x000fe80008000a00 */
[----:B------:R-:W1:Y:S04]  /*11b0*/  LDS.128 R44, [UR10+0x10] ;  /* 0x0000100aff2c7984 */ /* 0x000e680008000c00 */
[----:B------:R-:W2:Y:S04]  /*11c0*/  LDS.128 R60, [UR10+0x90] ;  /* 0x0000900aff3c7984 */ /* 0x000ea80008000c00 */
[----:B------:R-:W3:Y:S04]  /*11d0*/  LDS.128 R12, [UR10+0x20] ;  /* 0x0000200aff0c7984 */ /* 0x000ee80008000c00 */
[----:B------:R-:W4:Y:S04]  /*11e0*/  LDS.128 R52, [UR10+0xa0] ;  /* 0x0000a00aff347984 */ /* 0x000f280008000c00 */
[----:B------:R-:W4:Y:S04]  /*11f0*/  LDS.128 R20, [UR10+0x30] ;  /* 0x0000300aff147984 */ /* 0x000f280008000c00 */
[----:B------:R-:W4:Y:S04]  /*1200*/  LDS.128 R48, [UR10+0xb0] ;  /* 0x0000b00aff307984 */ /* 0x000f280008000c00 */
[----:B------:R-:W4:Y:S04]  /*1210*/  LDS.128 R16, [UR10] ;  /* 0x0000000aff107984 */ /* 0x000f280008000c00 */
[----:B------:R-:W4:Y:S01]  /*1220*/  LDS.128 R24, [UR10+0x40] ;  /* 0x0000400aff187984 */ /* 0x000f220008000c00 */
[----:B0-----:R-:W-:-:S03]  /*1230*/  IMAD.MOV.U32 R42, RZ, RZ, R32 ;  /* 0x000000ffff2a7224 */ /* 0x001fc600078e0020 */
[----:B------:R-:W0:Y:S01]  /*1240*/  LDS.128 R28, [UR10+0xc0] ;  /* 0x0000c00aff1c7984 */ /* 0x000e220008000c00 */
[----:B------:R-:W-:Y:S01]  /*1250*/  IMAD.MOV.U32 R43, RZ, RZ, R33 ;  /* 0x000000ffff2b7224 */ /* 0x000fe200078e0021 */
[----:B------:R-:W-:Y:S01]  /*1260*/  MOV R64, R34 ;  /* 0x0000002200407202 */ /* 0x000fe20000000f00 */
[----:B------:R-:W-:Y:S01]  /*1270*/  IMAD.MOV.U32 R65, RZ, RZ, R35 ;  /* 0x000000ffff417224 */ /* 0x000fe200078e0023 */
[----:B------:R-:W0:Y:S01]  /*1280*/  LDS.128 R36, [UR10+0x60] ;  /* 0x0000600aff247984 */ /* 0x000e220008000c00 */
[----:B-1----:R-:W-:-:S03]  /*1290*/  IMAD.MOV.U32 R70, RZ, RZ, R44 ;  /* 0x000000ffff467224 */ /* 0x002fc600078e002c */
[----:B------:R-:W-:Y:S01]  /*12a0*/  STS.128 [UR10], R40 ;  /* 0x00000028ff007988 */ /* 0x000fe20008000c0a */
[----:B------:R-:W-:Y:S01]  /*12b0*/  IMAD.MOV.U32 R71, RZ, RZ, R45 ;  /* 0x000000ffff477224 */ /* 0x000fe200078e002d */
[----:B------:R-:W-:Y:S01]  /*12c0*/  MOV R44, R46 ;  /* 0x0000002e002c7202 */ /* 0x000fe20000000f00 */
[----:B------:R-:W-:Y:S01]  /*12d0*/  IMAD.MOV.U32 R45, RZ, RZ, R47 ;  /* 0x000000ffff2d7224 */ /* 0x000fe200078e002f */
[----:B------:R-:W1:Y:S01]  /*12e0*/  LDS.128 R32, [UR10+0x50] ;  /* 0x0000500aff207984 */ /* 0x000e620008000c00 */
[----:B--2---:R-:W-:Y:S02]  /*12f0*/  IMAD.MOV.U32 R66, RZ, RZ, R60 ;  /* 0x000000ffff427224 */ /* 0x004fe400078e003c */
[----:B------:R-:W-:Y:S01]  /*1300*/  IMAD.MOV.U32 R67, RZ, RZ, R61 ;  /* 0x000000ffff437224 */ /* 0x000fe200078e003d */
[----:B------:R-:W2:Y:S01]  /*1310*/  LDS.128 R40, [UR10+0xd0] ;  /* 0x0000d00aff287984 */ /* 0x000ea20008000c00 */
[----:B---3--:R-:W-:Y:S01]  /*1320*/  IMAD.MOV.U32 R46, RZ, RZ, R12 ;  /* 0x000000ffff2e7224 */ /* 0x008fe200078e000c */
[----:B------:R-:W-:Y:S01]  /*1330*/  MOV R12, R62 ;  /* 0x0000003e000c7202 */ /* 0x000fe20000000f00 */
[----:B------:R-:W-:Y:S01]  /*1340*/  IMAD.MOV.U32 R47, RZ, RZ, R13 ;  /* 0x000000ffff2f7224 */ /* 0x000fe200078e000d */
[----:B------:R-:W-:Y:S01]  /*1350*/  STS.128 [UR10+0x10], R64 ;  /* 0x00001040ff007988 */ /* 0x000fe20008000c0a */
[----:B------:R-:W-:Y:S01]  /*1360*/  IMAD.MOV.U32 R60, RZ, RZ, R14 ;  /* 0x000000ffff3c7224 */ /* 0x000fe200078e000e */
[----:B----4-:R-:W-:Y:S01]  /*1370*/  MOV R14, R52 ;  /* 0x00000034000e7202 */ /* 0x010fe20000000f00 */
[----:B------:R-:W-:Y:S01]  /*1380*/  IMAD.MOV.U32 R61, RZ, RZ, R15 ;  /* 0x000000ffff3d7224 */ /* 0x000fe200078e000f */
[----:B------:R-:W-:Y:S01]  /*1390*/  MOV R62, R20 ;  /* 0x00000014003e7202 */ /* 0x000fe20000000f00 */
[----:B------:R-:W-:Y:S01]  /*13a0*/  IMAD.MOV.U32 R13, RZ, RZ, R63 ;  /* 0x000000ffff0d7224 */ /* 0x000fe200078e003f */
[----:B------:R0:W-:Y:S01]  /*13b0*/  STS.128 [UR10+0x90], R44 ;  /* 0x0000902cff007988 */ /* 0x0001e20008000c0a */
[----:B------:R-:W-:-:S02]  /*13c0*/  IMAD.MOV.U32 R15, RZ, RZ, R53 ;  /* 0x000000ffff0f7224 */ /* 0x000fc400078e0035 */
[----:B------:R-:W-:Y:S01]  /*13d0*/  IMAD.MOV.U32 R52, RZ, RZ, R54 ;  /* 0x000000ffff347224 */ /* 0x000fe200078e0036 */
[----:B------:R-:W-:Y:S01]  /*13e0*/  MOV R54, R48 ;  /* 0x0000003000367202 */ /* 0x000fe20000000f00 */
[----:B------:R-:W-:Y:S01]  /*13f0*/  IMAD.MOV.U32 R53, RZ, RZ, R55 ;  /* 0x000000ffff357224 */ /* 0x000fe200078e0037 */
[----:B------:R-:W-:Y:S01]  /*1400*/  MOV R68, R18 ;  /* 0x0000001200447202 */ /* 0x000fe20000000f00 */
[----:B------:R-:W-:Y:S01]  /*1410*/  IMAD.MOV.U32 R63, RZ, RZ, R21 ;  /* 0x000000ffff3f7224 */ /* 0x000fe200078e0015 */
[----:B------:R2:W-:Y:S01]  /*1420*/  STS.64 [UR10+0x78], R16 ;  /* 0x00007810ff007988 */ /* 0x0005e20008000a0a */
[----:B------:R-:W-:Y:S01]  /*1430*/  IMAD.MOV.U32 R20, RZ, RZ, R22 ;  /* 0x000000ffff147224 */ /* 0x000fe200078e0016 */
[----:B------:R-:W-:Y:S01]  /*1440*/  MOV R22, R24 ;  /* 0x0000001800167202 */ /* 0x000fe20000000f00 */
[----:B------:R-:W-:Y:S01]  /*1450*/  IMAD.MOV.U32 R21, RZ, RZ, R23 ;  /* 0x000000ffff157224 */ /* 0x000fe200078e0017 */
[----:B------:R-:W-:Y:S01]  /*1460*/  MOV R18, R4 ;  /* 0x0000000400127202 */ /* 0x000fe20000000f00 */
[----:B------:R-:W-:Y:S01]  /*1470*/  IMAD.MOV.U32 R55, RZ, RZ, R49 ;  /* 0x000000ffff377224 */ /* 0x000fe200078e0031 */
[----:B0-----:R-:W-:Y:S01]  /*1480*/  MOV R44, R30 ;  /* 0x0000001e002c7202 */ /* 0x001fe20000000f00 */
[----:B------:R-:W-:Y:S01]  /*1490*/  IMAD.MOV.U32 R48, RZ, RZ, R50 ;  /* 0x000000ffff307224 */ /* 0x000fe200078e0032 */
[----:B------:R-:W-:Y:S01]  /*14a0*/  STS.128 [UR10+0x20], R12 ;  /* 0x0000200cff007988 */ /* 0x000fe20008000c0a */
[----:B------:R-:W-:Y:S01]  /*14b0*/  IMAD.MOV.U32 R49, RZ, RZ, R51 ;  /* 0x000000ffff317224 */ /* 0x000fe200078e0033 */
[----:B------:R-:W-:Y:S01]  /*14c0*/  MOV R30, R36 ;  /* 0x00000024001e7202 */ /* 0x000fe20000000f00 */
[----:B------:R-:W-:Y:S01]  /*14d0*/  IMAD.MOV.U32 R23, RZ, RZ, R25 ;  /* 0x000000ffff177224 */ /* 0x000fe200078e0019 */
[----:B------:R-:W-:Y:S01]  /*14e0*/  STS.128 [UR10+0xa0], R60 ;  /* 0x0000a03cff007988 */ /* 0x000fe20008000c0a */
[----:B------:R-:W-:-:S02]  /*14f0*/  IMAD.MOV.U32 R69, RZ, RZ, R19 ;  /* 0x000000ffff457224 */ /* 0x000fc400078e0013 */
[----:B------:R-:W-:Y:S01]  /*1500*/  IMAD.MOV.U32 R50, RZ, RZ, R28 ;  /* 0x000000ffff327224 */ /* 0x000fe200078e001c */
[----:B------:R-:W-:Y:S01]  /*1510*/  STS.128 [UR10+0x30], R52 ;  /* 0x00003034ff007988 */ /* 0x000fe20008000c0a */
[----:B------:R-:W-:Y:S01]  /*1520*/  IMAD.MOV.U32 R51, RZ, RZ, R29 ;  /* 0x000000ffff337224 */ /* 0x000fe200078e001d */
[----:B-1----:R-:W-:Y:S01]  /*1530*/  MOV R28, R34 ;  /* 0x00000022001c7202 */ /* 0x002fe20000000f00 */
[----:B------:R-:W-:Y:S01]  /*1540*/  IMAD.MOV.U32 R24, RZ, RZ, R26 ;  /* 0x000000ffff187224 */ /* 0x000fe200078e001a */
[----:B------:R-:W-:Y:S01]  /*1550*/  STS.128 [UR10+0x80], R68 ;  /* 0x00008044ff007988 */ /* 0x000fe20008000c0a */
[----:B------:R-:W-:Y:S01]  /*1560*/  IMAD.MOV.U32 R25, RZ, RZ, R27 ;  /* 0x000000ffff197224 */ /* 0x000fe200078e001b */
[----:B--2---:R-:W-:Y:S01]  /*1570*/  MOV R16, R42 ;  /* 0x0000002a00107202 */ /* 0x004fe20000000f00 */
[----:B------:R-:W-:Y:S01]  /*1580*/  IMAD.MOV.U32 R45, RZ, RZ, R31 ;  /* 0x000000ffff2d7224 */ /* 0x000fe200078e001f */
[----:B------:R-:W-:Y:S01]  /*1590*/  STS.128 [UR10+0xb0], R20 ;  /* 0x0000b014ff007988 */ /* 0x000fe20008000c0a */
[----:B------:R-:W-:-:S02]  /*15a0*/  IMAD.MOV.U32 R19, RZ, RZ, R5 ;  /* 0x000000ffff137224 */ /* 0x000fc400078e0005 */
[----:B------:R-:W-:Y:S01]  /*15b0*/  IMAD.MOV.U32 R26, RZ, RZ, R32 ;  /* 0x000000ffff1a7224 */ /* 0x000fe200078e0020 */
[----:B------:R-:W-:Y:S01]  /*15c0*/  STS.128 [UR10+0x40], R48 ;  /* 0x00004030ff007988 */ /* 0x000fe20008000c0a */
[----:B------:R-:W-:Y:S02]  /*15d0*/  IMAD.MOV.U32 R27, RZ, RZ, R33 ;  /* 0x000000ffff1b7224 */ /* 0x000fe400078e0021 */
[----:B------:R-:W-:Y:S01]  /*15e0*/  IMAD.MOV.U32 R29, RZ, RZ, R35 ;  /* 0x000000ffff1d7224 */ /* 0x000fe200078e0023 */
[----:B------:R0:W-:Y:S01]  /*15f0*/  STS.64 [UR10+0x70], R6 ;  /* 0x00007006ff007988 */ /* 0x0001e20008000a0a */
[----:B------:R-:W-:Y:S02]  /*1600*/  IMAD.MOV.U32 R31, RZ, RZ, R37 ;  /* 0x000000ffff1f7224 */ /* 0x000fe400078e0025 */
[----:B------:R-:W-:Y:S01]  /*1610*/  IMAD.MOV.U32 R46, RZ, RZ, R40 ;  /* 0x000000ffff2e7224 */ /* 0x000fe200078e0028 */
[----:B------:R-:W-:Y:S01]  /*1620*/  STS.128 [UR10+0xc0], R24 ;  /* 0x0000c018ff007988 */ /* 0x000fe20008000c0a */
[----:B------:R-:W-:-:S02]  /*1630*/  IMAD.MOV.U32 R47, RZ, RZ, R41 ;  /* 0x000000ffff2f7224 */ /* 0x000fc400078e0029 */
[----:B------:R-:W-:Y:S01]  /*1640*/  IMAD.MOV.U32 R17, RZ, RZ, R43 ;  /* 0x000000ffff117224 */ /* 0x000fe200078e002b */
[----:B------:R-:W-:Y:S01]  /*1650*/  STS.128 [UR10+0xd0], R28 ;  /* 0x0000d01cff007988 */ /* 0x000fe20008000c0a */
[----:B------:R-:W-:Y:S01]  /*1660*/  IMAD.MOV.U32 R8, RZ, RZ, R38 ;  /* 0x000000ffff087224 */ /* 0x000fe200078e0026 */
[----:B0-----:R-:W-:Y:S01]  /*1670*/  MOV R7, R11 ;  /* 0x0000000b00077202 */ /* 0x001fe20000000f00 */
[----:B------:R-:W-:Y:S01]  /*1680*/  IMAD.MOV.U32 R9, RZ, RZ, R39 ;  /* 0x000000ffff097224 */ /* 0x000fe200078e0027 */
[----:B------:R-:W-:Y:S01]  /*1690*/  STS.128 [UR10+0x50], R44 ;  /* 0x0000502cff007988 */ /* 0x000fe20008000c0a */
[----:B------:R-:W-:Y:S02]  /*16a0*/  IMAD.MOV.U32 R4, RZ, RZ, 0x1 ;  /* 0x00000001ff047424 */ /* 0x000fe400078e00ff */
[----:B------:R-:W-:Y:S01]  /*16b0*/  IMAD.MOV.U32 R6, RZ, RZ, R10 ;  /* 0x000000ffff067224 */ /* 0x000fe200078e000a */
[----:B------:R-:W-:Y:S04]  /*16c0*/  STS.128 [UR10+0x60], R16 ;  /* 0x00006010ff007988 */ /* 0x000fe80008000c0a */
[----:B------:R0:W-:Y:S02]  /*16d0*/  STS.128 [UR10+0xe0], R8 ;  /* 0x0000e008ff007988 */ /* 0x0001e40008000c0a */
[----:B0-----:R-:W-:-:S07]  /*16e0*/  PRMT R9, R4, 0x7610, R9 ;  /* 0x0000761004097816 */ /* 0x001fce0000000009 */
.L_x_6:
[----:B------:R-:W0:Y:S01]  /*16f0*/  LDS.64 R10, [UR10+0x160] ;  /* 0x0001600aff0a7984 */ /* 0x000e220008000a00 */
[----:B------:R-:W-:Y:S01]  /*1700*/  UIADD3 UR6, UPT, UPT, UR6, 0x2, URZ ;  /* 0x0000000206067890 */ /* 0x000fe2000fffe0ff */
[----:B0-----:R-:W-:-:S14]  /*1710*/  DSETP.GT.AND P0, PT, R6, R10, PT ;  /* 0x0000000a0600722a */ /* 0x001fdc0003f04000 */
[----:B------:R-:W-:Y:S05]  /*1720*/  @!P0 BRA `(.L_x_7) ;  /* 0x0000000400588947 */ /* 0x000fea0003800000 */
[----:B------:R-:W0:Y:S01]  /*1730*/  LDS.128 R36, [UR10+0x80] ;  /* 0x0000800aff247984 */ /* 0x000e220008000c00 */
[----:B------:R-:W-:-:S03]  /*1740*/  IMAD.MOV.U32 R9, RZ, RZ, 0x1 ;  /* 0x00000001ff097424 */ /* 0x000fc600078e00ff */
[----:B------:R-:W1:Y:S04]  /*1750*/  LDS.128 R52, [UR10+0xf0] ;  /* 0x0000f00aff347984 */ /* 0x000e680008000c00 */
[----:B------:R-:W2:Y:S04]  /*1760*/  LDS.128 R48, [UR10+0x100] ;  /* 0x0001000aff307984 */ /* 0x000ea80008000c00 */
[----:B------:R-:W3:Y:S04]  /*1770*/  LDS.128 R12, [UR10+0x90] ;  /* 0x0000900aff0c7984 */ /* 0x000ee80008000c00 */
[----:B------:R-:W4:Y:S04]  /*1780*/  LDS.128 R60, [UR10+0x110] ;  /* 0x0001100aff3c7984 */ /* 0x000f280008000c00 */
[----:B------:R-:W-:Y:S04]  /*1790*/  LDS.128 R16, [UR10+0xa0] ;  /* 0x0000a00aff107984 */ /* 0x000fe80008000c00 */
[----:B------:R-:W4:Y:S04]  /*17a0*/  LDS.128 R20, [UR10+0x120] ;  /* 0x0001200aff147984 */ /* 0x000f280008000c00 */
[----:B------:R-:W4:Y:S04]  /*17b0*/  LDS.128 R24, [UR10+0xb0] ;  /* 0x0000b00aff187984 */ /* 0x000f280008000c00 */
[----:B------:R-:W4:Y:S04]  /*17c0*/  LDS.128 R28, [UR10+0x130] ;  /* 0x0001300aff1c7984 */ /* 0x000f280008000c00 */
[----:B------:R-:W4:Y:S01]  /*17d0*/  LDS.128 R32, [UR10+0xc0] ;  /* 0x0000c00aff207984 */ /* 0x000f220008000c00 */
[----:B0-----:R-:W-:Y:S01]  /*17e0*/  IMAD.MOV.U32 R74, RZ, RZ, R36 ;  /* 0x000000ffff4a7224 */ /* 0x001fe200078e0024 */
[----:B------:R-:W-:Y:S01]  /*17f0*/  MOV R65, R39 ;  /* 0x0000002700417202 */ /* 0x000fe20000000f00 */
[----:B------:R-:W-:Y:S01]  /*1800*/  IMAD.MOV.U32 R75, RZ, RZ, R37 ;  /* 0x000000ffff4b7224 */ /* 0x000fe200078e0025 */
[----:B------:R-:W0:Y:S01]  /*1810*/  LDS.128 R40, [UR10+0xd0] ;  /* 0x0000d00aff287984 */ /* 0x000e220008000c00 */
[----:B------:R-:W-:Y:S01]  /*1820*/  IMAD.MOV.U32 R64, RZ, RZ, R38 ;  /* 0x000000ffff407224 */ /* 0x000fe200078e0026 */
[----:B-1----:R-:W-:Y:S01]  /*1830*/  MOV R69, R55 ;  /* 0x0000003700457202 */ /* 0x002fe20000000f00 */
[----:B------:R-:W-:Y:S01]  /*1840*/  IMAD.MOV.U32 R68, RZ, RZ, R54 ;  /* 0x000000ffff447224 */ /* 0x000fe200078e0036 */
[----:B------:R-:W-:Y:S01]  /*1850*/  LDS.128 R36, [UR10+0x140] ;  /* 0x0001400aff247984 */ /* 0x000fe20008000c00 */
[----:B--2---:R-:W-:-:S02]  /*1860*/  IMAD.MOV.U32 R70, RZ, RZ, R48 ;  /* 0x000000ffff467224 */ /* 0x004fc400078e0030 */
[----:B------:R-:W-:Y:S01]  /*1870*/  IMAD.MOV.U32 R71, RZ, RZ, R49 ;  /* 0x000000ffff477224 */ /* 0x000fe200078e0031 */
[----:B------:R-:W1:Y:S01]  /*1880*/  LDS.128 R44, [UR10+0x150] ;  /* 0x0001500aff2c7984 */ /* 0x000e620008000c00 */
[----:B------:R-:W-:Y:S01]  /*1890*/  IMAD.MOV.U32 R48, RZ, RZ, R50 ;  /* 0x000000ffff307224 */ /* 0x000fe200078e0032 */
[----:B------:R-:W-:Y:S01]  /*18a0*/  MOV R49, R51 ;  /* 0x0000003300317202 */ /* 0x000fe20000000f00 */
[----:B---3--:R-:W-:Y:S01]  /*18b0*/  IMAD.MOV.U32 R66, RZ, RZ, R12 ;  /* 0x000000ffff427224 */ /* 0x008fe200078e000c */
[----:B------:R-:W2:Y:S01]  /*18c0*/  LDS.64 R72, [UR10+0x78] ;  /* 0x0000780aff487984 */ /* 0x000ea20008000a00 */
[----:B------:R-:W-:Y:S02]  /*18d0*/  IMAD.MOV.U32 R67, RZ, RZ, R13 ;  /* 0x000000ffff437224 */ /* 0x000fe400078e000d */
[----:B----4-:R-:W-:Y:S01]  /*18e0*/  IMAD.MOV.U32 R50, RZ, RZ, R60 ;  /* 0x000000ffff327224 */ /* 0x010fe200078e003c */
[----:B------:R-:W3:Y:S01]  /*18f0*/  LDS.64 R54, [UR10+0xe0] ;  /* 0x0000e00aff367984 */ /* 0x000ee20008000a00 */
[----:B------:R-:W-:Y:S01]  /*1900*/  IMAD.MOV.U32 R51, RZ, RZ, R61 ;  /* 0x000000ffff337224 */ /* 0x000fe200078e003d */
[----:B------:R-:W-:Y:S01]  /*1910*/  MOV R61, R15 ;  /* 0x0000000f003d7202 */ /* 0x000fe20000000f00 */
[----:B------:R-:W-:Y:S01]  /*1920*/  IMAD.MOV.U32 R60, RZ, RZ, R14 ;  /* 0x000000ffff3c7224 */ /* 0x000fe200078e000e */
[----:B------:R-:W-:Y:S01]  /*1930*/  STS.64 [UR10+0x78], R52 ;  /* 0x00007834ff007988 */ /* 0x000fe20008000a0a */
[----:B------:R-:W-:Y:S01]  /*1940*/  IMAD.MOV.U32 R12, RZ, RZ, R62 ;  /* 0x000000ffff0c7224 */ /* 0x000fe200078e003e */
[----:B------:R-:W-:Y:S01]  /*1950*/  MOV R15, R21 ;  /* 0x00000015000f7202 */ /* 0x000fe20000000f00 */
[----:B------:R-:W-:Y:S01]  /*1960*/  IMAD.MOV.U32 R13, RZ, RZ, R63 ;  /* 0x000000ffff0d7224 */ /* 0x000fe200078e003f */
[----:B------:R-:W-:Y:S01]  /*1970*/  MOV R63, R17 ;  /* 0x00000011003f7202 */ /* 0x000fe20000000f00 */
[----:B------:R-:W-:Y:S01]  /*1980*/  IMAD.MOV.U32 R62, RZ, RZ, R16 ;  /* 0x000000ffff3e7224 */ /* 0x000fe200078e0010 */
[----:B------:R4:W-:Y:S01]  /*1990*/  STS.128 [UR10+0x90], R48 ;  /* 0x00009030ff007988 */ /* 0x0009e20008000c0a */
[----:B------:R-:W-:-:S02]  /*19a0*/  IMAD.MOV.U32 R14, RZ, RZ, R20 ;  /* 0x000000ffff0e7224 */ /* 0x000fc400078e0014 */
[----:B------:R-:W-:Y:S01]  /*19b0*/  IMAD.MOV.U32 R16, RZ, RZ, R18 ;  /* 0x000000ffff107224 */ /* 0x000fe200078e0012 */
[----:B------:R1:W-:Y:S01]  /*19c0*/  STS.128 [UR10+0x80], R68 ;  /* 0x00008044ff007988 */ /* 0x0003e20008000c0a */
[----:B------:R-:W-:Y:S01]  /*19d0*/  IMAD.MOV.U32 R17, RZ, RZ, R19 ;  /* 0x000000ffff117224 */ /* 0x000fe200078e0013 */
[----:B------:R-:W-:Y:S01]  /*19e0*/  MOV R19, R25 ;  /* 0x0000001900137202 */ /* 0x000fe20000000f00 */
[----:B------:R-:W-:Y:S01]  /*19f0*/  IMAD.MOV.U32 R20, RZ, RZ, R22 ;  /* 0x000000ffff147224 */ /* 0x000fe200078e0016 */
[----:B------:R1:W-:Y:S01]  /*1a00*/  STS.128 [UR10+0x100], R64 ;  /* 0x00010040ff007988 */ /* 0x0003e20008000c0a */
[----:B------:R-:W-:Y:S01]  /*1a10*/  IMAD.MOV.U32 R21, RZ, RZ, R23 ;  /* 0x000000ffff157224 */ /* 0x000fe200078e0017 */
[----:B------:R-:W-:Y:S01]  /*1a20*/  MOV R23, R29 ;  /* 0x0000001d00177202 */ /* 0x000fe20000000f00 */
[----:B------:R-:W-:Y:S01]  /*1a30*/  IMAD.MOV.U32 R18, RZ, RZ, R24 ;  /* 0x000000ffff127224 */ /* 0x000fe200078e0018 */
[----:B------:R-:W-:Y:S01]  /*1a40*/  MOV R29, R35 ;  /* 0x00000023001d7202 */ /* 0x000fe20000000f00 */
[----:B------:R-:W-:Y:S01]  /*1a50*/  IMAD.MOV.U32 R22, RZ, RZ, R28 ;  /* 0x000000ffff167224 */ /* 0x000fe200078e001c */
[----:B----4-:R-:W-:Y:S01]  /*1a60*/  MOV R51, R11 ;  /* 0x0000000b00337202 */ /* 0x010fe20000000f00 */
[----:B------:R-:W-:Y:S01]  /*1a70*/  IMAD.MOV.U32 R24, RZ, RZ, R26 ;  /* 0x000000ffff187224 */ /* 0x000fe200078e001a */
[----:B0-----:R-:W-:Y:S01]  /*1a80*/  MOV R53, R43 ;  /* 0x0000002b00357202 */ /* 0x001fe20000000f00 */
[----:B------:R-:W-:Y:S01]  /*1a90*/  IMAD.MOV.U32 R25, RZ, RZ, R27 ;  /* 0x000000ffff197224 */ /* 0x000fe200078e001b */
[----:B------:R0:W-:Y:S01]  /*1aa0*/  STS.128 [UR10+0x110], R60 ;  /* 0x0001103cff007988 */ /* 0x0001e20008000c0a */
[----:B------:R-:W-:-:S02]  /*1ab0*/  IMAD.MOV.U32 R28, RZ, RZ, R34 ;  /* 0x000000ffff1c7224 */ /* 0x000fc400078e0022 */
[----:B------:R-:W-:Y:S01]  /*1ac0*/  IMAD.MOV.U32 R26, RZ, RZ, R32 ;  /* 0x000000ffff1a7224 */ /* 0x000fe200078e0020 */
[----:B-1----:R-:W-:Y:S01]  /*1ad0*/  MOV R49, R47 ;  /* 0x0000002f00317202 */ /* 0x002fe20000000f00 */
[----:B------:R-:W-:Y:S01]  /*1ae0*/  IMAD.MOV.U32 R27, RZ, RZ, R33 ;  /* 0x000000ffff1b7224 */ /* 0x000fe200078e0021 */
[----:B------:R0:W-:Y:S01]  /*1af0*/  STS.128 [UR10+0xa0], R12 ;  /* 0x0000a00cff007988 */ /* 0x0001e20008000c0a */
[----:B------:R-:W-:Y:S02]  /*1b00*/  IMAD.MOV.U32 R34, RZ, RZ, R36 ;  /* 0x000000ffff227224 */ /* 0x000fe400078e0024 */
[----:B------:R-:W-:Y:S01]  /*1b10*/  IMAD.MOV.U32 R35, RZ, RZ, R37 ;  /* 0x000000ffff237224 */ /* 0x000fe200078e0025 */
[----:B------:R-:W-:Y:S01]  /*1b20*/  MOV R37, R39 ;  /* 0x0000002700257202 */ /* 0x000fe20000000f00 */
[----:B------:R-:W-:Y:S01]  /*1b30*/  IMAD.MOV.U32 R32, RZ, RZ, R30 ;  /* 0x000000ffff207224 */ /* 0x000fe200078e001e */
[----:B--2---:R0:W-:Y:S01]  /*1b40*/  STS.128 [UR10+0xf0], R72 ;  /* 0x0000f048ff007988 */ /* 0x0041e20008000c0a */
[----:B------:R-:W-:-:S02]  /*1b50*/  IMAD.MOV.U32 R33, RZ, RZ, R31 ;  /* 0x000000ffff217224 */ /* 0x000fc400078e001f */
[----:B------:R-:W-:Y:S01]  /*1b60*/  IMAD.MOV.U32 R36, RZ, RZ, R38 ;  /* 0x000000ffff247224 */ /* 0x000fe200078e0026 */
[----:B------:R0:W-:Y:S01]  /*1b70*/  STS.128 [UR10+0x120], R16 ;  /* 0x00012010ff007988 */ /* 0x0001e20008000c0a */
[----:B------:R-:W-:Y:S02]  /*1b80*/  IMAD.MOV.U32 R50, RZ, RZ, R10 ;  /* 0x000000ffff327224 */ /* 0x000fe400078e000a */
[----:B------:R-:W-:Y:S01]  /*1b90*/  IMAD.MOV.U32 R30, RZ, RZ, R40 ;  /* 0x000000ffff1e7224 */ /* 0x000fe200078e0028 */
[----:B------:R0:W-:Y:S01]  /*1ba0*/  STS.128 [UR10+0xb0], R20 ;  /* 0x0000b014ff007988 */ /* 0x0001e20008000c0a */
[----:B------:R-:W-:Y:S02]  /*1bb0*/  IMAD.MOV.U32 R31, RZ, RZ, R41 ;  /* 0x000000ffff1f7224 */ /* 0x000fe400078e0029 */
[----:B------:R-:W-:Y:S01]  /*1bc0*/  IMAD.MOV.U32 R52, RZ, RZ, R42 ;  /* 0x000000ffff347224 */ /* 0x000fe200078e002a */
[----:B------:R0:W-:Y:S01]  /*1bd0*/  STS.128 [UR10+0x130], R24 ;  /* 0x00013018ff007988 */ /* 0x0001e20008000c0a */
[----:B------:R-:W-:-:S02]  /*1be0*/  IMAD.MOV.U32 R38, RZ, RZ, R44 ;  /* 0x000000ffff267224 */ /* 0x000fc400078e002c */
[----:B------:R-:W-:Y:S01]  /*1bf0*/  IMAD.MOV.U32 R39, RZ, RZ, R45 ;  /* 0x000000ffff277224 */ /* 0x000fe200078e002d */
[----:B------:R0:W-:Y:S01]  /*1c00*/  STS.128 [UR10+0xc0], R32 ;  /* 0x0000c020ff007988 */ /* 0x0001e20008000c0a */
[----:B------:R-:W-:Y:S02]  /*1c10*/  IMAD.MOV.U32 R48, RZ, RZ, R46 ;  /* 0x000000ffff307224 */ /* 0x000fe400078e002e */
[----:B------:R-:W-:Y:S01]  /*1c20*/  IMAD.MOV.U32 R10, RZ, RZ, R6 ;  /* 0x000000ffff0a7224 */ /* 0x000fe200078e0006 */
[----:B------:R0:W-:Y:S01]  /*1c30*/  STS.128 [UR10+0x140], R28 ;  /* 0x0001401cff007988 */ /* 0x0001e20008000c0a */
[----:B------:R-:W-:-:S03]  /*1c40*/  IMAD.MOV.U32 R11, RZ, RZ, R7 ;  /* 0x000000ffff0b7224 */ /* 0x000fc600078e0007 */
[----:B---3--:R0:W-:Y:S04]  /*1c50*/  STS.128 [UR10+0x150], R52 ;  /* 0x00015034ff007988 */ /* 0x0081e80008000c0a */
[----:B------:R0:W-:Y:S04]  /*1c60*/  STS.128 [UR10+0xd0], R36 ;  /* 0x0000d024ff007988 */ /* 0x0001e80008000c0a */
[----:B------:R0:W-:Y:S04]  /*1c70*/  STS.128 [UR10+0xe0], R48 ;  /* 0x0000e030ff007988 */ /* 0x0001e80008000c0a */
[----:B------:R0:W-:Y:S02]  /*1c80*/  STS.64 [UR10+0x160], R6 ;  /* 0x00016006ff007988 */ /* 0x0001e40008000a0a */
.L_x_7:
[----:B------:R-:W-:-:S09]  /*1c90*/  UISETP.NE.AND UP1, UPT, UR6, UR8, UPT ;  /* 0x000000080600728c */ /* 0x000fd2000bf25270 */
[----:B------:R-:W-:Y:S05]  /*1ca0*/  BRA.U UP1, `(.L_x_8) ;  /* 0xfffffff501287547 */ /* 0x000fea000b83ffff */
[----:B------:R-:W-:-:S05]  /*1cb0*/  UMOV UR6, UR8 ;  /* 0x0000000800067c82 */ /* 0x000fca0008000000 */
.L_x_5:
[----:B------:R-:W-:Y:S01]  /*1cc0*/  ULOP3.LUT UR8, UR7, 0x1, URZ, 0xc0, !UPT ;  /* 0x0000000107087892 */ /* 0x000fe2000f8ec0ff */
[----:B------:R-:W-:-:S03]  /*1cd0*/  PRMT R4, R9, 0x7610, R4 ;  /* 0x0000761009047816 */ /* 0x000fc60000000004 */
[----:B------:R-:W-:-:S09]  /*1ce0*/  UISETP.NE.U32.AND UP1, UPT, UR8, 0x1, UPT ;  /* 0x000000010800788c */ /* 0x000fd2000bf25070 */
[----:B------:R-:W-:Y:S05]  /*1cf0*/  BRA.U UP1, `(.L_x_9) ;  /* 0x0000000501787547 */ /* 0x000fea000b800000 */
[----:B------:R-:W2:Y:S01]  /*1d00*/  S2UR UR9, SR_CgaCtaId ;  /* 0x00000000000979c3 */ /* 0x000ea20000008800 */
[----:B------:R-:W-:Y:S02]  /*1d10*/  UMOV UR8, 0x400 ;  /* 0x0000040000087882 */ /* 0x000fe40000000000 */
[----:B--2---:R-:W-:-:S04]  /*1d20*/  ULEA UR8, UR9, UR8, 0x18 ;  /* 0x0000000809087291 */ /* 0x004fc8000f8ec0ff */
[----:B------:R-:W-:-:S09]  /*1d30*/  UIMAD UR6, UR6, 0x78, UR8 ;  /* 0x00000078060678a4 */ /* 0x000fd2000f8e0208 */
[----:B01----:R-:W-:Y:S04]  /*1d40*/  LDS.128 R16, [UR6+0x70] ;  /* 0x00007006ff107984 */ /* 0x003fe80008000c00 */
[----:B------:R-:W0:Y:S02]  /*1d50*/  LDS.128 R12, [UR6+0xe0] ;  /* 0x0000e006ff0c7984 */ /* 0x000e240008000c00 */
[----:B0-----:R-:W-:-:S14]  /*1d60*/  DSETP.GT.AND P0, PT, R16, R14, PT ;  /* 0x0000000e1000722a */ /* 0x001fdc0003f04000 */
[----:B------:R-:W-:Y:S05]  /*1d70*/  @!P0 BRA `(.L_x_9) ;  /* 0x0000000400588947 */ /* 0x000fea0003800000 */
[----:B------:R-:W0:Y:S01]  /*1d80*/  LDS.128 R32, [UR6+0x80] ;  /* 0x00008006ff207984 */ /* 0x000e220008000c00 */
[----:B------:R-:W-:Y:S01]  /*1d90*/  MOV R40, R18 ;  /* 0x0000001200287202 */ /* 0x000fe20000000f00 */
[----:B------:R-:W-:Y:S02]  /*1da0*/  IMAD.MOV.U32 R41, RZ, RZ, R19 ;  /* 0x000000ffff297224 */ /* 0x000fe400078e0013 */
[----:B------:R-:W1:Y:S04]  /*1db0*/  LDS.128 R60, [UR6+0x90] ;  /* 0x00009006ff3c7984 */ /* 0x000e680008000c00 */
[----:B------:R-:W2:Y:S04]  /*1dc0*/  LDS.128 R44, [UR6+0x10] ;  /* 0x00001006ff2c7984 */ /* 0x000ea80008000c00 */
[----:B------:R-:W3:Y:S04]  /*1dd0*/  LDS.128 R4, [UR6+0x20] ;  /* 0x00002006ff047984 */ /* 0x000ee80008000c00 */
[----:B------:R-:W4:Y:S04]  /*1de0*/  LDS.128 R52, [UR6+0xa0] ;  /* 0x0000a006ff347984 */ /* 0x000f280008000c00 */
[----:B------:R-:W-:Y:S04]  /*1df0*/  LDS.128 R48, [UR6+0xb0] ;  /* 0x0000b006ff307984 */ /* 0x000fe80008000c00 */
[----:B------:R-:W4:Y:S04]  /*1e00*/  LDS.128 R8, [UR6] ;  /* 0x00000006ff087984 */ /* 0x000f280008000c00 */
[----:B------:R-:W4:Y:S04]  /*1e10*/  LDS.128 R20, [UR6+0x30] ;  /* 0x00003006ff147984 */ /* 0x000f280008000c00 */
[----:B------:R-:W-:Y:S04]  /*1e20*/  LDS.128 R28, [UR6+0xc0] ;  /* 0x0000c006ff1c7984 */ /* 0x000fe80008000c00 */
[----:B------:R-:W4:Y:S01]  /*1e30*/  LDS.128 R24, [UR6+0x40] ;  /* 0x00004006ff187984 */ /* 0x000f220008000c00 */
[----:B0-----:R-:W-:Y:S01]  /*1e40*/  IMAD.MOV.U32 R42, RZ, RZ, R32 ;  /* 0x000000ffff2a7224 */ /* 0x001fe200078e0020 */
[----:B------:R-:W-:Y:S01]  /*1e50*/  MOV R64, R34 ;  /* 0x0000002200407202 */ /* 0x000fe20000000f00 */
[----:B------:R-:W-:Y:S01]  /*1e60*/  IMAD.MOV.U32 R43, RZ, RZ, R33 ;  /* 0x000000ffff2b7224 */ /* 0x000fe200078e0021 */
[----:B------:R-:W0:Y:S01]  /*1e70*/  LDS.128 R36, [UR6+0x60] ;  /* 0x00006006ff247984 */ /* 0x000e220008000c00 */
[----:B------:R-:W-:-:S02]  /*1e80*/  IMAD.MOV.U32 R65, RZ, RZ, R35 ;  /* 0x000000ffff417224 */ /* 0x000fc400078e0023 */
[----:B-1----:R-:W-:Y:S01]  /*1e90*/  IMAD.MOV.U32 R66, RZ, RZ, R60 ;  /* 0x000000ffff427224 */ /* 0x002fe200078e003c */
[----:B------:R-:W-:Y:S01]  /*1ea0*/  STS.128 [UR6], R40 ;  /* 0x00000028ff007988 */ /* 0x000fe20008000c06 */
[----:B------:R-:W-:Y:S02]  /*1eb0*/  IMAD.MOV.U32 R67, RZ, RZ, R61 ;  /* 0x000000ffff437224 */ /* 0x000fe400078e003d */
[----:B--2---:R-:W-:Y:S01]  /*1ec0*/  IMAD.MOV.U32 R70, RZ, RZ, R44 ;  /* 0x000000ffff467224 */ /* 0x004fe200078e002c */
[----:B------:R-:W1:Y:S01]  /*1ed0*/  LDS.128 R32, [UR6+0x50] ;  /* 0x00005006ff207984 */ /* 0x000e620008000c00 */
[----:B------:R-:W-:Y:S01]  /*1ee0*/  IMAD.MOV.U32 R71, RZ, RZ, R45 ;  /* 0x000000ffff477224 */ /* 0x000fe200078e002d */
[----:B------:R-:W-:Y:S01]  /*1ef0*/  MOV R44, R46 ;  /* 0x0000002e002c7202 */ /* 0x000fe20000000f00 */
[----:B---3--:R-:W-:Y:S01]  /*1f00*/  IMAD.MOV.U32 R60, RZ, RZ, R6 ;  /* 0x000000ffff3c7224 */ /* 0x008fe200078e0006 */
[----:B------:R-:W2:Y:S01]  /*1f10*/  LDS.128 R40, [UR6+0xd0] ;  /* 0x0000d006ff287984 */ /* 0x000ea20008000c00 */
[----:B------:R-:W-:Y:S01]  /*1f20*/  IMAD.MOV.U32 R61, RZ, RZ, R7 ;  /* 0x000000ffff3d7224 */ /* 0x000fe200078e0007 */
[----:B----4-:R-:W-:Y:S01]  /*1f30*/  MOV R6, R52 ;  /* 0x0000003400067202 */ /* 0x010fe20000000f00 */
[----:B------:R-:W-:Y:S01]  /*1f40*/  IMAD.MOV.U32 R45, RZ, RZ, R47 ;  /* 0x000000ffff2d7224 */ /* 0x000fe200078e002f */
[----:B------:R-:W-:Y:S01]  /*1f50*/  STS.64 [UR6+0x70], R14 ;  /* 0x0000700eff007988 */ /* 0x000fe20008000a06 */
[----:B------:R-:W-:-:S02]  /*1f60*/  IMAD.MOV.U32 R7, RZ, RZ, R53 ;  /* 0x000000ffff077224 */ /* 0x000fc400078e0035 */
[----:B------:R-:W-:Y:S01]  /*1f70*/  IMAD.MOV.U32 R46, RZ, RZ, R4 ;  /* 0x000000ffff2e7224 */ /* 0x000fe200078e0004 */
[----:B------:R-:W-:Y:S01]  /*1f80*/  MOV R4, R62 ;  /* 0x0000003e00047202 */ /* 0x000fe20000000f00 */
        /* <DEDUP_REMOVED lines=9> */
[----:B------:R0:W-:Y:S01]  /*2020*/  STS.64 [UR6+0x78], R8 ;  /* 0x00007808ff007988 */ /* 0x0001e20008000a06 */
[----:B------:R-:W-:-:S02]  /*2030*/  IMAD.MOV.U32 R69, RZ, RZ, R11 ;  /* 0x000000ffff457224 */ /* 0x000fc400078e000b */
[----:B------:R-:W-:Y:S01]  /*2040*/  IMAD.MOV.U32 R63, RZ, RZ, R21 ;  /* 0x000000ffff3f7224 */ /* 0x000fe200078e0015 */
[----:B------:R-:W-:Y:S01]  /*2050*/  MOV R16, R26 ;  /* 0x0000001a00107202 */ /* 0x000fe20000000f00 */
[----:B------:R-:W-:Y:S01]  /*2060*/  IMAD.MOV.U32 R48, RZ, RZ, R50 ;  /* 0x000000ffff307224 */ /* 0x000fe200078e0032 */
[----:B------:R-:W-:Y:S01]  /*2070*/  STS.128 [UR6+0x80], R68 ;  /* 0x00008044ff007988 */ /* 0x000fe20008000c06 */
[----:B------:R-:W-:Y:S02]  /*2080*/  IMAD.MOV.U32 R49, RZ, RZ, R51 ;  /* 0x000000ffff317224 */ /* 0x000fe400078e0033 */
[----:B------:R-:W-:Y:S01]  /*2090*/  IMAD.MOV.U32 R20, RZ, RZ, R22 ;  /* 0x000000ffff147224 */ /* 0x000fe200078e0016 */
[----:B------:R-:W-:Y:S01]  /*20a0*/  MOV R22, R24 ;  /* 0x0000001800167202 */ /* 0x000fe20000000f00 */
[----:B------:R-:W-:Y:S01]  /*20b0*/  IMAD.MOV.U32 R21, RZ, RZ, R23 ;  /* 0x000000ffff157224 */ /* 0x000fe200078e0017 */
[----:B0-----:R-:W-:Y:S01]  /*20c0*/  MOV R8, R38 ;  /* 0x0000002600087202 */ /* 0x001fe20000000f00 */
[----:B------:R-:W-:Y:S01]  /*20d0*/  IMAD.MOV.U32 R50, RZ, RZ, R28 ;  /* 0x000000ffff327224 */ /* 0x000fe200078e001c */
[----:B------:R-:W-:Y:S01]  /*20e0*/  STS.128 [UR6+0x10], R64 ;  /* 0x00001040ff007988 */ /* 0x000fe20008000c06 */
[----:B------:R-:W-:-:S02]  /*20f0*/  IMAD.MOV.U32 R51, RZ, RZ, R29 ;  /* 0x000000ffff337224 */ /* 0x000fc400078e001d */
[----:B------:R-:W-:Y:S01]  /*2100*/  IMAD.MOV.U32 R11, RZ, RZ, R17 ;  /* 0x000000ffff0b7224 */ /* 0x000fe200078e0011 */
[----:B-1----:R-:W-:Y:S01]  /*2110*/  MOV R18, R32 ;  /* 0x0000002000127202 */ /* 0x002fe20000000f00 */
[----:B------:R-:W-:Y:S01]  /*2120*/  IMAD.MOV.U32 R23, RZ, RZ, R25 ;  /* 0x000000ffff177224 */ /* 0x000fe200078e0019 */
[----:B------:R-:W-:Y:S01]  /*2130*/  STS.128 [UR6+0x90], R44 ;  /* 0x0000902cff007988 */ /* 0x000fe20008000c06 */
[----:B------:R-:W-:Y:S02]  /*2140*/  IMAD.MOV.U32 R14, RZ, RZ, R12 ;  /* 0x000000ffff0e7224 */ /* 0x000fe400078e000c */
[----:B------:R-:W-:Y:S01]  /*2150*/  IMAD.MOV.U32 R15, RZ, RZ, R13 ;  /* 0x000000ffff0f7224 */ /* 0x000fe200078e000d */
[----:B------:R-:W-:Y:S01]  /*2160*/  STS.128 [UR6+0xa0], R60 ;  /* 0x0000a03cff007988 */ /* 0x000fe20008000c06 */
[----:B------:R-:W-:Y:S02]  /*2170*/  IMAD.MOV.U32 R17, RZ, RZ, R27 ;  /* 0x000000ffff117224 */ /* 0x000fe400078e001b */
        /* <DEDUP_REMOVED lines=9> */
[----:B------:R-:W-:Y:S01]  /*2210*/  STS.128 [UR6+0x40], R48 ;  /* 0x00004030ff007988 */ /* 0x000fe20008000c06 */
[----:B------:R-:W-:Y:S02]  /*2220*/  IMAD.MOV.U32 R26, RZ, RZ, R36 ;  /* 0x000000ffff1a7224 */ /* 0x000fe400078e0024 */
[----:B------:R-:W-:Y:S01]  /*2230*/  IMAD.MOV.U32 R27, RZ, RZ, R37 ;  /* 0x000000ffff1b7224 */ /* 0x000fe200078e0025 */
[----:B------:R-:W-:Y:S01]  /*2240*/  STS.128 [UR6+0xc0], R16 ;  /* 0x0000c010ff007988 */ /* 0x000fe20008000c06 */
[----:B------:R-:W-:-:S02]  /*2250*/  IMAD.MOV.U32 R31, RZ, RZ, R41 ;  /* 0x000000ffff1f7224 */ /* 0x000fc400078e0029 */
[----:B------:R-:W-:Y:S01]  /*2260*/  IMAD.MOV.U32 R12, RZ, RZ, R42 ;  /* 0x000000ffff0c7224 */ /* 0x000fe200078e002a */
[----:B------:R-:W-:Y:S01]  /*2270*/  STS.128 [UR6+0xe0], R8 ;  /* 0x0000e008ff007988 */ /* 0x000fe20008000c06 */
[----:B------:R-:W-:-:S03]  /*2280*/  IMAD.MOV.U32 R13, RZ, RZ, R43 ;  /* 0x000000ffff0d7224 */ /* 0x000fc600078e002b */
[----:B------:R-:W-:Y:S04]  /*2290*/  STS.128 [UR6+0xd0], R24 ;  /* 0x0000d018ff007988 */ /* 0x000fe80008000c06 */
[----:B------:R-:W-:Y:S04]  /*22a0*/  STS.128 [UR6+0x50], R28 ;  /* 0x0000501cff007988 */ /* 0x000fe80008000c06 */
[----:B------:R-:W-:Y:S04]  /*22b0*/  STS.128 [UR6+0x60], R12 ;  /* 0x0000600cff007988 */ /* 0x000fe80008000c06 */
[----:B------:R0:W-:Y:S02]  /*22c0*/  STS.128 [UR6+0x20], R4 ;  /* 0x00002004ff007988 */ /* 0x0001e40008000c06 */
[----:B0-----:R-:W-:-:S07]  /*22d0*/  MOV R4, 0x1 ;  /* 0x0000000100047802 */ /* 0x001fce0000000f00 */
.L_x_9:
[----:B------:R-:W-:-:S13]  /*22e0*/  LOP3.LUT P0, RZ, R4, 0xff, RZ, 0xc0, !PT ;  /* 0x000000ff04ff7812 */ /* 0x000fda000780c0ff */
.L_x_4:
[----:B------:R-:W2:Y:S01]  /*22f0*/  LDC R4, c[0x0][0x360] ;  /* 0x0000d800ff047b82 */ /* 0x000ea20000000800 */
[----:B------:R-:W-:Y:S02]  /*2300*/  UIADD3 UR5, UPT, UPT, UR5, 0x1, URZ ;  /* 0x0000000105057890 */ /* 0x000fe4000fffe0ff */
[----:B------:R-:W-:-:S04]  /*2310*/  UIADD3 UR7, UPT, UPT, UR7, -0x1, URZ ;  /* 0xffffffff07077890 */ /* 0x000fc8000fffe0ff */
[----:B--2---:R-:W-:-:S13]  /*2320*/  ISETP.GT.U32.AND P1, PT, R4, UR5, PT ;  /* 0x0000000504007c0c */ /* 0x004fda000bf24070 */
[----:B------:R-:W-:Y:S05]  /*2330*/  @P0 BRA P1, `(.L_x_10) ;  /* 0xffffffec00400947 */ /* 0x000fea000083ffff */
.L_x_3:
[----:B------:R-:W-:Y:S05]  /*2340*/  BSYNC.RECONVERGENT B0 ;  /* 0x0000000000007941 */ /* 0x000fea0003800200 */
.L_x_2:
[----:B------:R-:W2:Y:S01]  /*2350*/  S2R R5, SR_TID.X ;  /* 0x0000000000057919 */ /* 0x000ea20000002100 */
[----:B------:R-:W-:Y:S01]  /*2360*/  BSSY.RECONVERGENT B0, `(.L_x_11) ;  /* 0x0000285000007945 */ /* 0x000fe20003800200 */
[----:B------:R-:W-:Y:S01]  /*2370*/  BAR.SYNC.DEFER_BLOCKING 0x0 ;  /* 0x0000000000007b1d */ /* 0x000fe20000010000 */
[----:B--2---:R-:W-:-:S13]  /*2380*/  ISETP.GE.U32.AND P0, PT, R5, R76, PT ;  /* 0x0000004c0500720c */ /* 0x004fda0003f06070 */
[----:B------:R-:W-:Y:S05]  /*2390*/  @!P0 BRA `(.L_x_12) ;  /* 0x0000002800048947 */ /* 0x000fea0003800000 */
[----:B-----5:R-:W-:Y:S01]  /*23a0*/  SHF.R.U32.HI R4, RZ, 0x2, R3 ;  /* 0x00000002ff047819 */ /* 0x020fe20000011603 */
[----:B01----:R-:W-:Y:S01]  /*23b0*/  IMAD.SHL.U32 R6, R59, 0x10, RZ ;  /* 0x000000103b067824 */ /* 0x003fe200078e00ff */
[----:B------:R-:W-:Y:S01]  /*23c0*/  SHF.R.U32.HI R7, RZ, 0x2, R56 ;  /* 0x00000002ff077819 */ /* 0x000fe20000011638 */
[----:B------:R-:W0:Y:S01]  /*23d0*/  S2R R15, SR_CgaCtaId ;  /* 0x00000000000f7919 */ /* 0x000e220000008800 */
[----:B------:R-:W-:Y:S01]  /*23e0*/  LOP3.LUT R4, R4, R3, RZ, 0x3c, !PT ;  /* 0x0000000304047212 */ /* 0x000fe200078e3cff */
[----:B------:R-:W-:Y:S04]  /*23f0*/  BSSY.RECONVERGENT B1, `(.L_x_13) ;  /* 0x0000038000017945 */ /* 0x000fe80003800200 */
[----:B------:R-:W-:-:S05]  /*2400*/  IMAD.SHL.U32 R3, R4, 0x2, RZ ;  /* 0x0000000204037824 */ /* 0x000fca00078e00ff */
[----:B------:R-:W-:Y:S02]  /*2410*/  LOP3.LUT R3, R59, R6, R3, 0x96, !PT ;  /* 0x000000063b037212 */ /* 0x000fe400078e9603 */
[----:B------:R-:W-:Y:S02]  /*2420*/  LOP3.LUT R6, R7, R56, RZ, 0x3c, !PT ;  /* 0x0000003807067212 */ /* 0x000fe400078e3cff */
[----:B------:R-:W-:-:S03]  /*2430*/  LOP3.LUT R7, R3, R4, RZ, 0x3c, !PT ;  /* 0x0000000403077212 */ /* 0x000fc600078e3cff */
[----:B------:R-:W-:Y:S01]  /*2440*/  IMAD.SHL.U32 R8, R6, 0x2, RZ ;  /* 0x0000000206087824 */ /* 0x000fe200078e00ff */
[----:B------:R-:W-:Y:S02]  /*2450*/  SHF.L.U32 R3, R7, 0x4, RZ ;  /* 0x0000000407037819 */ /* 0x000fe400000006ff */
[----:B------:R-:W-:Y:S02]  /*2460*/  IADD3 R4, PT, PT, R2, 0x587c5, R7 ;  /* 0x000587c502047810 */ /* 0x000fe40007ffe007 */
[----:B------:R-:W-:Y:S01]  /*2470*/  LOP3.LUT R8, R6, R8, R3, 0x96, !PT ;  /* 0x0000000806087212 */ /* 0x000fe200078e9603 */
[----:B------:R-:W-:Y:S01]  /*2480*/  IMAD.MOV.U32 R3, RZ, RZ, 0x2f800000 ;  /* 0x2f800000ff037424 */ /* 0x000fe200078e00ff */
[----:B------:R-:W-:Y:S02]  /*2490*/  I2FP.F32.U32 R4, R4 ;  /* 0x0000000400047245 */ /* 0x000fe40000201000 */
[----:B------:R-:W-:-:S03]  /*24a0*/  LOP3.LUT R9, R8, R7, RZ, 0x3c, !PT ;  /* 0x0000000708097212 */ /* 0x000fc600078e3cff */
[----:B------:R-:W-:Y:S01]  /*24b0*/  FFMA R11, R4, R3, 1.1641532182693481445e-10 ;  /* 0x2f000000040b7423 */ /* 0x000fe20000000003 */
[----:B------:R-:W-:-:S03]  /*24c0*/  IADD3 R4, PT, PT, R2, 0xb0f8a, R9 ;  /* 0x000b0f8a02047810 */ /* 0x000fc60007ffe009 */
[----:B------:R-:W-:Y:S01]  /*24d0*/  FMUL R11, R0, R11 ;  /* 0x0000000b000b7220 */ /* 0x000fe20000400000 */
[----:B------:R-:W-:-:S05]  /*24e0*/  I2FP.F32.U32 R4, R4 ;  /* 0x0000000400047245 */ /* 0x000fca0000201000 */
[----:B------:R-:W-:Y:S01]  /*24f0*/  FFMA R13, R4, R3, 1.1641532182693481445e-10 ;  /* 0x2f000000040d7423 */ /* 0x000fe20000000003 */
[----:B------:R-:W-:Y:S01]  /*2500*/  F2I.TRUNC.NTZ R11, R11 ;  /* 0x0000000b000b7305 */ /* 0x000fe2000020f100 */
[----:B------:R-:W-:Y:S02]  /*2510*/  MOV R4, 0x400 ;  /* 0x0000040000047802 */ /* 0x000fe40000000f00 */
[----:B------:R-:W-:Y:S02]  /*2520*/  FMUL R13, R0, R13 ;  /* 0x0000000d000d7220 */ /* 0x000fe40000400000 */
[----:B0-----:R-:W-:-:S03]  /*2530*/  LEA R10, R15, R4, 0x18 ;  /* 0x000000040f0a7211 */ /* 0x001fc600078ec0ff */
[----:B------:R-:W0:Y:S02]  /*2540*/  F2I.TRUNC.NTZ R8, R13 ;  /* 0x0000000d00087305 */ /* 0x000e24000020f100 */
[----:B------:R-:W-:Y:S01]  /*2550*/  IMAD R6, R5, 0x78, R10 ;  /* 0x0000007805067824 */ /* 0x000fe200078e020a */
[----:B0-----:R-:W-:-:S13]  /*2560*/  ISETP.NE.AND P0, PT, R11, R8, PT ;  /* 0x000000080b00720c */ /* 0x001fda0003f05270 */
[----:B------:R-:W-:Y:S05]  /*2570*/  @P0 BRA `(.L_x_14) ;  /* 0x00000000003c0947 */ /* 0x000fea0003800000 */
[----:B------:R1:W2:Y:S04]  /*2580*/  LDS.64 R38, [R6] ;  /* 0x0000000006267984 */ /* 0x0002a80000000a00 */
[----:B------:R1:W3:Y:S04]  /*2590*/  LDS.64 R36, [R6+0x8] ;  /* 0x0000080006247984 */ /* 0x0002e80000000a00 */
[----:B------:R1:W4:Y:S04]  /*25a0*/  LDS.64 R34, [R6+0x10] ;  /* 0x0000100006227984 */ /* 0x0003280000000a00 */
[----:B------:R1:W0:Y:S04]  /*25b0*/  LDS.64 R32, [R6+0x18] ;  /* 0x0000180006207984 */ /* 0x0002280000000a00 */
        /* <DEDUP_REMOVED lines=9> */
[----:B------:R1:W0:Y:S01]  /*2650*/  LDS.64 R12, [R6+0x68] ;  /* 0x00006800060c7984 */ /* 0x0002220000000a00 */
[----:B--234-:R-:W-:Y:S05]  /*2660*/  BRA `(.L_x_15) ;  /* 0x0000000000407947 */ /* 0x01cfea0003800000 */
.L_x_14:
[--C-:B------:R-:W-:Y:S02]  /*2670*/  IMAD R4, R11, 0x78, R10.reuse ;  /* 0x000000780b047824 */ /* 0x100fe400078e020a */
[----:B------:R-:W-:-:S03]  /*2680*/  IMAD R8, R8, 0x78, R10 ;  /* 0x0000007808087824 */ /* 0x000fc600078e020a */
[----:B------:R0:W1:Y:S04]  /*2690*/  LDS.64 R38, [R4] ;  /* 0x0000000004267984 */ /* 0x0000680000000a00 */
[----:B------:R0:W2:Y:S04]  /*26a0*/  LDS.64 R36, [R4+0x8] ;  /* 0x0000080004247984 */ /* 0x0000a80000000a00 */
        /* <DEDUP_REMOVED lines=11> */
[----:B-1234-:R0:W0:Y:S02]  /*2760*/  LDS.64 R12, [R8+0x68] ;  /* 0x00006800080c7984 */ /* 0x01e0240000000a00 */
.L_x_15:
[----:B------:R-:W-:Y:S05]  /*2770*/  BSYNC.RECONVERGENT B1 ;  /* 0x0000000000017941 */ /* 0x000fea0003800200 */
.L_x_13:
[----:B0-----:R-:W-:Y:S01]  /*2780*/  SHF.R.U32.HI R4, RZ, 0x2, R57 ;  /* 0x00000002ff047819 */ /* 0x001fe20000011639 */
[----:B------:R-:W-:Y:S01]  /*2790*/  IMAD.SHL.U32 R11, R9, 0x10, RZ ;  /* 0x00000010090b7824 */ /* 0x000fe200078e00ff */
[----:B------:R-:W-:Y:S01]  /*27a0*/  IADD3 R51, PT, PT, R2, 0x10974f, RZ ;  /* 0x0010974f02337810 */ /* 0x000fe20007ffe0ff */
[----:B------:R-:W-:Y:S01]  /*27b0*/  BSSY.RECONVERGENT B1, `(.L_x_16) ;  /* 0x000021c000017945 */ /* 0x000fe20003800200 */
[----:B------:R-:W-:-:S05]  /*27c0*/  LOP3.LUT R4, R4, R57, RZ, 0x3c, !PT ;  /* 0x0000003904047212 */ /* 0x000fca00078e3cff */
[----:B------:R-:W-:-:S05]  /*27d0*/  IMAD.SHL.U32 R8, R4, 0x2, RZ ;  /* 0x0000000204087824 */ /* 0x000fca00078e00ff */
[----:B------:R-:W-:-:S04]  /*27e0*/  LOP3.LUT R4, R4, R8, R11, 0x96, !PT ;  /* 0x0000000804047212 */ /* 0x000fc800078e960b */
[----:B------:R-:W-:-:S05]  /*27f0*/  LOP3.LUT R4, R4, R9, RZ, 0x3c, !PT ;  /* 0x0000000904047212 */ /* 0x000fca00078e3cff */
[----:B------:R-:W-:-:S05]  /*2800*/  IMAD.IADD R8, R4, 0x1, R51 ;  /* 0x0000000104087824 */ /* 0x000fca00078e0233 */
[----:B------:R-:W-:-:S05]  /*2810*/  I2FP.F32.U32 R8, R8 ;  /* 0x0000000800087245 */ /* 0x000fca0000201000 */
[----:B------:R-:W-:-:S05]  /*2820*/  FFMA R8, R8, R3, 1.1641532182693481445e-10 ;  /* 0x2f00000008087423 */ /* 0x000fca0000000003 */
[----:B------:R-:W-:-:S13]  /*2830*/  FSETP.GEU.AND P0, PT, R8, 0.20000000298023223877, PT ;  /* 0x3e4ccccd0800780b */ /* 0x000fda0003f0e000 */
[----:B------:R-:W-:Y:S05]  /*2840*/  @P0 BRA `(.L_x_17) ;  /* 0x0000002000480947 */ /* 0x000fea0003800000 */
[----:B------:R-:W0:Y:S01]  /*2850*/  MUFU.RCP64H R41, 10 ;  /* 0x4024000000297908 */ /* 0x000e220000001800 */
[----:B------:R-:W-:Y:S01]  /*2860*/  SHF.R.U32.HI R11, RZ, 0x2, R58 ;  /* 0x00000002ff0b7819 */ /* 0x000fe2000001163a */
[----:B------:R-:W-:Y:S01]  /*2870*/  IMAD.SHL.U32 R43, R4, 0x10, RZ ;  /* 0x00000010042b7824 */ /* 0x000fe200078e00ff */
[----:B------:R-:W-:Y:S01]  /*2880*/  MOV R10, 0x0 ;  /* 0x00000000000a7802 */ /* 0x000fe20000000f00 */
[----:B------:R-:W-:Y:S01]  /*2890*/  IMAD.MOV.U32 R40, RZ, RZ, 0x1 ;  /* 0x00000001ff287424 */ /* 0x000fe200078e00ff */
[----:B------:R-:W-:Y:S01]  /*28a0*/  LOP3.LUT R53, R11, R58, RZ, 0x3c, !PT ;  /* 0x0000003a0b357212 */ /* 0x000fe200078e3cff */
[----:B------:R-:W-:Y:S01]  /*28b0*/  IMAD.MOV.U32 R11, RZ, RZ, 0x40240000 ;  /* 0x40240000ff0b7424 */ /* 0x000fe200078e00ff */
[----:B------:R-:W-:Y:S01]  /*28c0*/  MOV R45, 0x40000000 ;  /* 0x40000000002d7802 */ /* 0x000fe20000000f00 */
[----:B------:R-:W-:Y:S01]  /*28d0*/  IMAD.MOV.U32 R44, RZ, RZ, 0x0 ;  /* 0x00000000ff2c7424 */ /* 0x000fe200078e00ff */
[----:B------:R-:W-:Y:S01]  /*28e0*/  BSSY.RECONVERGENT B3, `(.L_x_18) ;  /* 0x000001b000037945 */ /* 0x000fe20003800200 */
[----:B------:R-:W-:-:S05]  /*28f0*/  IMAD.SHL.U32 R8, R53, 0x2, RZ ;  /* 0x0000000235087824 */ /* 0x000fca00078e00ff */
[----:B------:R-:W-:Y:S01]  /*2900*/  LOP3.LUT R8, R4, R43, R8, 0x96, !PT ;  /* 0x0000002b04087212 */ /* 0x000fe200078e9608 */
[----:B0-----:R-:W-:-:S03]  /*2910*/  DFMA R42, R40, -R10, 1 ;  /* 0x3ff00000282a742b */ /* 0x001fc6000000080a */
[----:B------:R-:W-:-:S04]  /*2920*/  LOP3.LUT R53, R8, R53, RZ, 0x3c, !PT ;  /* 0x0000003508357212 */ /* 0x000fc800078e3cff */
[----:B------:R-:W-:Y:S01]  /*2930*/  IADD3 R8, PT, PT, R2, 0x161f14, R53 ;  /* 0x00161f1402087810 */ /* 0x000fe20007ffe035 */
[----:B------:R-:W-:-:S03]  /*2940*/  DFMA R42, R42, R42, R42 ;  /* 0x0000002a2a2a722b */ /* 0x000fc6000000002a */
[----:B------:R-:W-:-:S05]  /*2950*/  I2FP.F32.U32 R8, R8 ;  /* 0x0000000800087245 */ /* 0x000fca0000201000 */
[----:B------:R-:W-:Y:S01]  /*2960*/  FFMA R8, R8, R3, 1.1641532182693481445e-10 ;  /* 0x2f00000008087423 */ /* 0x000fe20000000003 */
[----:B------:R-:W-:-:S03]  /*2970*/  DFMA R42, R40, R42, R40 ;  /* 0x0000002a282a722b */ /* 0x000fc60000000028 */
[----:B------:R0:W2:Y:S05]  /*2980*/  F2F.F64.F32 R40, R8 ;  /* 0x0000000800287310 */ /* 0x0000aa0000201800 */
[----:B------:R-:W-:Y:S01]  /*2990*/  DFMA R10, R42, -R10, 1 ;  /* 0x3ff000002a0a742b */ /* 0x000fe2000000080a */
[----:B0-----:R-:W-:-:S07]  /*29a0*/  IMAD.MOV.U32 R8, RZ, RZ, RZ ;  /* 0x000000ffff087224 */ /* 0x001fce00078e00ff */
[----:B------:R-:W-:Y:S02]  /*29b0*/  DFMA R42, R42, R10, R42 ;  /* 0x0000000a2a2a722b */ /* 0x000fe4000000002a */
[----:B--2---:R-:W-:-:S08]  /*29c0*/  DFMA R10, R40, R44, -1 ;  /* 0xbff00000280a742b */ /* 0x004fd0000000002c */
[----:B------:R-:W-:Y:S02]  /*29d0*/  DMUL R40, R10, R42 ;  /* 0x0000002a0a287228 */ /* 0x000fe40000000000 */
[----:B------:R-:W-:-:S06]  /*29e0*/  FSETP.GEU.AND P1, PT, |R11|, 6.5827683646048100446e-37, PT ;  /* 0x036000000b00780b */ /* 0x000fcc0003f2e200 */
[----:B------:R-:W-:-:S08]  /*29f0*/  DFMA R44, R40, -10, R10 ;  /* 0xc0240000282c782b */ /* 0x000fd0000000000a */
[----:B------:R-:W-:-:S10]  /*2a00*/  DFMA R40, R42, R44, R40 ;  /* 0x0000002c2a28722b */ /* 0x000fd40000000028 */
[----:B------:R-:W-:-:S05]  /*2a10*/  FFMA R3, RZ, 2.5625, R41 ;  /* 0x40240000ff037823 */ /* 0x000fca0000000029 */
[----:B------:R-:W-:Y:S01]  /*2a20*/  FSETP.GT.AND P0, PT, |R3|, 1.469367938527859385e-39, PT ;  /* 0x001000000300780b */ /* 0x000fe20003f04200 */
[----:B------:R-:W-:-:S12]  /*2a30*/  IMAD.MOV.U32 R3, RZ, RZ, 0x40240000 ;  /* 0x40240000ff037424 */ /* 0x000fd800078e00ff */
[----:B------:R-:W-:Y:S05]  /*2a40*/  @P0 BRA P1, `(.L_x_19) ;  /* 0x0000000000100947 */ /* 0x000fea0000800000 */
[----:B------:R-:W-:Y:S01]  /*2a50*/  IMAD.MOV.U32 R40, RZ, RZ, R10 ;  /* 0x000000ffff287224 */ /* 0x000fe200078e000a */
[----:B------:R-:W-:Y:S02]  /*2a60*/  MOV R41, R11 ;  /* 0x0000000b00297202 */ /* 0x000fe40000000f00 */
[----:B------:R-:W-:-:S07]  /*2a70*/  MOV R10, 0x2a90 ;  /* 0x00002a90000a7802 */ /* 0x000fce0000000f00 */
[----:B-1----:R-:W-:Y:S05]  /*2a80*/  CALL.REL.NOINC `($__internal_0_$__cuda_sm20_div_rn_f64_full) ;  /* 0x0000003400a47944 */ /* 0x002fea0003c00000 */
.L_x_19:
[----:B------:R-:W-:Y:S05]  /*2a90*/  BSYNC.RECONVERGENT B3 ;  /* 0x0000000000037941 */ /* 0x000fea0003800200 */
.L_x_18:
[----:B------:R-:W-:Y:S01]  /*2aa0*/  SHF.R.U32.HI R10, RZ, 0x2, R59 ;  /* 0x00000002ff0a7819 */ /* 0x000fe2000001163b */
[----:B------:R-:W0:Y:S01]  /*2ab0*/  MUFU.RCP64H R11, 10 ;  /* 0x40240000000b7908 */ /* 0x000e220000001800 */
[----:B------:R-:W-:Y:S01]  /*2ac0*/  IMAD.MOV.U32 R42, RZ, RZ, 0x0 ;  /* 0x00000000ff2a7424 */ /* 0x000fe200078e00ff */
[----:B------:R-:W-:Y:S01]  /*2ad0*/  MOV R43, 0x40240000 ;  /* 0x40240000002b7802 */ /* 0x000fe20000000f00 */
[----:B------:R-:W-:Y:S01]  /*2ae0*/  IMAD.MOV.U32 R47, RZ, RZ, 0x2f800000 ;  /* 0x2f800000ff2f7424 */ /* 0x000fe200078e00ff */
[----:B------:R-:W-:Y:S01]  /*2af0*/  LOP3.LUT R59, R10, R59, RZ, 0x3c, !PT ;  /* 0x0000003b0a3b7212 */ /* 0x000fe200078e3cff */
[----:B------:R-:W-:Y:S01]  /*2b00*/  IMAD.SHL.U32 R10, R53, 0x10, RZ ;  /* 0x00000010350a7824 */ /* 0x000fe200078e00ff */
[----:B------:R-:W-:Y:S01]  /*2b10*/  BSSY.RECONVERGENT B3, `(.L_x_20) ;  /* 0x000001f000037945 */ /* 0x000fe20003800200 */
[----:B------:R-:W-:Y:S02]  /*2b20*/  DMUL R38, R38, R40 ;  /* 0x0000002826267228 */ /* 0x000fe40000000000 */
[----:B------:R-:W-:-:S05]  /*2b30*/  IMAD.SHL.U32 R44, R59, 0x2, RZ ;  /* 0x000000023b2c7824 */ /* 0x000fca00078e00ff */
[----:B------:R-:W-:Y:S01]  /*2b40*/  LOP3.LUT R46, R53, R10, R44, 0x96, !PT ;  /* 0x0000000a352e7212 */ /* 0x000fe200078e962c */
[----:B------:R-:W-:-:S03]  /*2b50*/  IMAD.MOV.U32 R10, RZ, RZ, 0x1 ;  /* 0x00000001ff0a7424 */ /* 0x000fc600078e00ff */
[----:B------:R-:W-:-:S03]  /*2b60*/  LOP3.LUT R59, R46, R59, RZ, 0x3c, !PT ;  /* 0x0000003b2e3b7212 */ /* 0x000fc600078e3cff */
[----:B0-----:R-:W-:Y:S01]  /*2b70*/  DFMA R44, R10, -R42, 1 ;  /* 0x3ff000000a2c742b */ /* 0x001fe2000000082a */
[----:B------:R-:W-:-:S04]  /*2b80*/  IADD3 R46, PT, PT, R2, 0x1ba6d9, R59 ;  /* 0x001ba6d9022e7810 */ /* 0x000fc80007ffe03b */
[----:B------:R-:W-:-:S03]  /*2b90*/  I2FP.F32.U32 R46, R46 ;  /* 0x0000002e002e7245 */ /* 0x000fc60000201000 */
[----:B------:R-:W-:Y:S02]  /*2ba0*/  DFMA R44, R44, R44, R44 ;  /* 0x0000002c2c2c722b */ /* 0x000fe4000000002c */
[----:B------:R-:W-:-:S04]  /*2bb0*/  FFMA R48, R46, R47, 1.1641532182693481445e-10 ;  /* 0x2f0000002e307423 */ /* 0x000fc8000000002f */
[----:B------:R-:W0:Y:S02]  /*2bc0*/  F2F.F64.F32 R46, R48 ;  /* 0x00000030002e7310 */ /* 0x000e240000201800 */
[----:B------:R-:W-:Y:S01]  /*2bd0*/  DFMA R10, R10, R44, R10 ;  /* 0x0000002c0a0a722b */ /* 0x000fe2000000000a */
[----:B------:R-:W-:Y:S01]  /*2be0*/  IMAD.MOV.U32 R44, RZ, RZ, 0x0 ;  /* 0x00000000ff2c7424 */ /* 0x000fe200078e00ff */
[----:B------:R-:W-:-:S06]  /*2bf0*/  MOV R45, 0x40000000 ;  /* 0x40000000002d7802 */ /* 0x000fcc0000000f00 */
[----:B------:R-:W-:Y:S02]  /*2c00*/  DFMA R42, R10, -R42, 1 ;  /* 0x3ff000000a2a742b */ /* 0x000fe4000000082a */
[----:B0-----:R-:W-:-:S06]  /*2c10*/  DFMA R44, R46, R44, -1 ;  /* 0xbff000002e2c742b */ /* 0x001fcc000000002c */
[----:B------:R-:W-:-:S04]  /*2c20*/  DFMA R10, R10, R42, R10 ;  /* 0x0000002a0a0a722b */ /* 0x000fc8000000000a */
[----:B------:R-:W-:-:S04]  /*2c30*/  FSETP.GEU.AND P1, PT, |R45|, 6.5827683646048100446e-37, PT ;  /* 0x036000002d00780b */ /* 0x000fc80003f2e200 */
[----:B------:R-:W-:-:S08]  /*2c40*/  DMUL R46, R10, R44 ;  /* 0x0000002c0a2e7228 */ /* 0x000fd00000000000 */
[----:B------:R-:W-:-:S08]  /*2c50*/  DFMA R42, R46, -10, R44 ;  /* 0xc02400002e2a782b */ /* 0x000fd0000000002c */
[----:B------:R-:W-:-:S10]  /*2c60*/  DFMA R10, R10, R42, R46 ;  /* 0x0000002a0a0a722b */ /* 0x000fd4000000002e */
[----:B------:R-:W-:-:S05]  /*2c70*/  FFMA R42, RZ, 2.5625, R11 ;  /* 0x40240000ff2a7823 */ /* 0x000fca000000000b */
[----:B------:R-:W-:-:S13]  /*2c80*/  FSETP.GT.AND P0, PT, |R42|, 1.469367938527859385e-39, PT ;  /* 0x001000002a00780b */ /* 0x000fda0003f04200 */
[----:B------:R-:W-:Y:S05]  /*2c90*/  @P0 BRA P1, `(.L_x_21) ;  /* 0x0000000000180947 */ /* 0x000fea0000800000 */
[----:B------:R-:W-:Y:S01]  /*2ca0*/  IMAD.MOV.U32 R40, RZ, RZ, R44 ;  /* 0x000000ffff287224 */ /* 0x000fe200078e002c */
[----:B------:R-:W-:Y:S01]  /*2cb0*/  MOV R10, 0x2ce0 ;  /* 0x00002ce0000a7802 */ /* 0x000fe20000000f00 */
[----:B------:R-:W-:-:S07]  /*2cc0*/  IMAD.MOV.U32 R41, RZ, RZ, R45 ;  /* 0x000000ffff297224 */ /* 0x000fce00078e002d */
[----:B-1----:R-:W-:Y:S05]  /*2cd0*/  CALL.REL.NOINC `($__internal_0_$__cuda_sm20_div_rn_f64_full) ;  /* 0x0000003400107944 */ /* 0x002fea0003c00000 */
[----:B------:R-:W-:Y:S01]  /*2ce0*/  IMAD.MOV.U32 R10, RZ, RZ, R40 ;  /* 0x000000ffff0a7224 */ /* 0x000fe200078e0028 */
[----:B------:R-:W-:-:S07]  /*2cf0*/  MOV R11, R41 ;  /* 0x00000029000b7202 */ /* 0x000fce0000000f00 */
.L_x_21:
[----:B------:R-:W-:Y:S05]  /*2d00*/  BSYNC.RECONVERGENT B3 ;  /* 0x0000000000037941 */ /* 0x000fea0003800200 */
.L_x_20:
[----:B------:R-:W-:Y:S01]  /*2d10*/  SHF.R.U32.HI R40, RZ, 0x2, R7 ;  /* 0x00000002ff287819 */ /* 0x000fe20000011607 */
[----:B------:R-:W0:Y:S01]  /*2d20*/  MUFU.RCP64H R41, 10 ;  /* 0x4024000000297908 */ /* 0x000e220000001800 */
[----:B------:R-:W-:Y:S02]  /*2d30*/  HFMA2 R43, -RZ, RZ, 2.0703125, 0 ;  /* 0x40240000ff2b7431 */ /* 0x000fe400000001ff */
        /* <DEDUP_REMOVED lines=8> */
[----:B------:R-:W-:Y:S01]  /*2dc0*/  LOP3.LUT R57, R46, R7, RZ, 0x3c, !PT ;  /* 0x000000072e397212 */ /* 0x000fe200078e3cff */
[----:B------:R-:W-:Y:S02]  /*2dd0*/  IMAD.MOV.U32 R46, RZ, RZ, 0x2f800000 ;  /* 0x2f800000ff2e7424 */ /* 0x000fe400078e00ff */
        /* <DEDUP_REMOVED lines=9> */
[----:B------:R-:W-:-:S08]  /*2e70*/  DFMA R42, R40, -R42, 1 ;  /* 0x3ff00000282a742b */ /* 0x000fd0000000082a */
[----:B------:R-:W-:Y:S02]  /*2e80*/  DFMA R42, R40, R42, R40 ;  /* 0x0000002a282a722b */ /* 0x000fe40000000028 */
[----:B0-----:R-:W-:-:S08]  /*2e90*/  DFMA R40, R46, R44, -1 ;  /* 0xbff000002e28742b */ /* 0x001fd0000000002c */
[----:B------:R-:W-:Y:S02]  /*2ea0*/  DMUL R46, R42, R40 ;  /* 0x000000282a2e7228 */ /* 0x000fe40000000000 */
[----:B------:R-:W-:-:S06]  /*2eb0*/  FSETP.GEU.AND P1, PT, |R41|, 6.5827683646048100446e-37, PT ;  /* 0x036000002900780b */ /* 0x000fcc0003f2e200 */
[----:B------:R-:W-:-:S08]  /*2ec0*/  DFMA R44, R46, -10, R40 ;  /* 0xc02400002e2c782b */ /* 0x000fd00000000028 */
[----:B------:R-:W-:-:S10]  /*2ed0*/  DFMA R42, R42, R44, R46 ;  /* 0x0000002c2a2a722b */ /* 0x000fd4000000002e */
[----:B------:R-:W-:-:S05]  /*2ee0*/  FFMA R44, RZ, 2.5625, R43 ;  /* 0x40240000ff2c7823 */ /* 0x000fca000000002b */
[----:B------:R-:W-:-:S13]  /*2ef0*/  FSETP.GT.AND P0, PT, |R44|, 1.469367938527859385e-39, PT ;  /* 0x001000002c00780b */ /* 0x000fda0003f04200 */
[----:B------:R-:W-:Y:S05]  /*2f00*/  @P0 BRA P1, `(.L_x_23) ;  /* 0x0000000000100947 */ /* 0x000fea0000800000 */
[----:B------:R-:W-:-:S07]  /*2f10*/  MOV R10, 0x2f30 ;  /* 0x00002f30000a7802 */ /* 0x000fce0000000f00 */
[----:B-1----:R-:W-:Y:S05]  /*2f20*/  CALL.REL.NOINC `($__internal_0_$__cuda_sm20_div_rn_f64_full) ;  /* 0x00000030007c7944 */ /* 0x002fea0003c00000 */
[----:B------:R-:W-:Y:S02]  /*2f30*/  IMAD.MOV.U32 R42, RZ, RZ, R40 ;  /* 0x000000ffff2a7224 */ /* 0x000fe400078e0028 */
[----:B------:R-:W-:-:S07]  /*2f40*/  IMAD.MOV.U32 R43, RZ, RZ, R41 ;  /* 0x000000ffff2b7224 */ /* 0x000fce00078e0029 */
.L_x_23:
[----:B------:R-:W-:Y:S05]  /*2f50*/  BSYNC.RECONVERGENT B3 ;  /* 0x0000000000037941 */ /* 0x000fea0003800200 */
.L_x_22:
[----:B------:R-:W-:Y:S01]  /*2f60*/  SHF.R.U32.HI R10, RZ, 0x2, R9 ;  /* 0x00000002ff0a7819 */ /* 0x000fe20000011609 */
[----:B------:R-:W0:Y:S01]  /*2f70*/  MUFU.RCP64H R11, 10 ;  /* 0x40240000000b7908 */ /* 0x000e220000001800 */
[----:B------:R-:W-:Y:S01]  /*2f80*/  IMAD.MOV.U32 R40, RZ, RZ, 0x0 ;  /* 0x00000000ff287424 */ /* 0x000fe200078e00ff */
[----:B------:R-:W-:Y:S01]  /*2f90*/  BSSY.RECONVERGENT B3, `(.L_x_24) ;  /* 0x0000021000037945 */ /* 0x000fe20003800200 */
[----:B------:R-:W-:Y:S01]  /*2fa0*/  LOP3.LUT R9, R10, R9, RZ, 0x3c, !PT ;  /* 0x000000090a097212 */ /* 0x000fe200078e3cff */
[----:B------:R-:W-:Y:S01]  /*2fb0*/  IMAD.SHL.U32 R10, R57, 0x10, RZ ;  /* 0x00000010390a7824 */ /* 0x000fe200078e00ff */
[----:B------:R-:W-:Y:S01]  /*2fc0*/  DMUL R34, R34, R42 ;  /* 0x0000002a22227228 */ /* 0x000fe20000000000 */
[----:B------:R-:W-:Y:S01]  /*2fd0*/  IMAD.MOV.U32 R41, RZ, RZ, 0x40240000 ;  /* 0x40240000ff297424 */ /* 0x000fe200078e00ff */
[----:B------:R-:W-:-:S04]  /*2fe0*/  SHF.L.U32 R7, R9, 0x1, RZ ;  /* 0x0000000109077819 */ /* 0x000fc800000006ff */
[----:B------:R-:W-:Y:S01]  /*2ff0*/  LOP3.LUT R46, R57, R10, R7, 0x96, !PT ;  /* 0x0000000a392e7212 */ /* 0x000fe200078e9607 */
[----:B------:R-:W-:-:S03]  /*3000*/  IMAD.MOV.U32 R10, RZ, RZ, 0x1 ;  /* 0x00000001ff0a7424 */ /* 0x000fc600078e00ff */
[----:B------:R-:W-:Y:S02]  /*3010*/  LOP3.LUT R51, R46, R9, RZ, 0x3c, !PT ;  /* 0x000000092e337212 */ /* 0x000fe400078e3cff */
[----:B------:R-:W-:Y:S01]  /*3020*/  MOV R46, 0x2f800000 ;  /* 0x2f800000002e7802 */ /* 0x000fe20000000f00 */
[----:B0-----:R-:W-:Y:S01]  /*3030*/  DFMA R44, R10, -R40, 1 ;  /* 0x3ff000000a2c742b */ /* 0x001fe20000000828 */
[----:B------:R-:W-:-:S04]  /*3040*/  IADD3 R7, PT, PT, R2, 0x26b663, R51 ;  /* 0x0026b66302077810 */ /* 0x000fc80007ffe033 */
[----:B------:R-:W-:-:S03]  /*3050*/  I2FP.F32.U32 R7, R7 ;  /* 0x0000000700077245 */ /* 0x000fc60000201000 */
[----:B------:R-:W-:Y:S02]  /*3060*/  DFMA R44, R44, R44, R44 ;  /* 0x0000002c2c2c722b */ /* 0x000fe4000000002c */
[----:B------:R-:W-:-:S04]  /*3070*/  FFMA R7, R7, R46, 1.1641532182693481445e-10 ;  /* 0x2f00000007077423 */ /* 0x000fc8000000002e */
[----:B------:R-:W0:Y:S02]  /*3080*/  F2F.F64.F32 R46, R7 ;  /* 0x00000007002e7310 */ /* 0x000e240000201800 */
[----:B------:R-:W-:Y:S01]  /*3090*/  DFMA R10, R10, R44, R10 ;  /* 0x0000002c0a0a722b */ /* 0x000fe2000000000a */
[----:B------:R-:W-:Y:S02]  /*30a0*/  IMAD.MOV.U32 R44, RZ, RZ, 0x0 ;  /* 0x00000000ff2c7424 */ /* 0x000fe400078e00ff */
[----:B------:R-:W-:-:S05]  /*30b0*/  IMAD.MOV.U32 R45, RZ, RZ, 0x40000000 ;  /* 0x40000000ff2d7424 */ /* 0x000fca00078e00ff */
        /* <DEDUP_REMOVED lines=10> */
[----:B------:R-:W-:Y:S01]  /*3160*/  MOV R40, R44 ;  /* 0x0000002c00287202 */ /* 0x000fe20000000f00 */
[----:B------:R-:W-:Y:S01]  /*3170*/  IMAD.MOV.U32 R41, RZ, RZ, R45 ;  /* 0x000000ffff297224 */ /* 0x000fe200078e002d */
[----:B------:R-:W-:-:S07]  /*3180*/  MOV R10, 0x31a0 ;  /* 0x000031a0000a7802 */ /* 0x000fce0000000f00 */
[----:B-1----:R-:W-:Y:S05]  /*3190*/  CALL.REL.NOINC `($__internal_0_$__cuda_sm20_div_rn_f64_full) ;  /* 0x0000002c00e07944 */ /* 0x002fea0003c00000 */
.L_x_25:
[----:B------:R-:W-:Y:S05]  /*31a0*/  BSYNC.RECONVERGENT B3 ;  /* 0x0000000000037941 */ /* 0x000fea0003800200 */
.L_x_24:
[----:B------:R-:W0:Y:S01]  /*31b0*/  MUFU.RCP64H R11, 10 ;  /* 0x40240000000b7908 */ /* 0x000e220000001800 */
[----:B------:R-:W-:Y:S01]  /*31c0*/  SHF.R.U32.HI R7, RZ, 0x2, R4 ;  /* 0x00000002ff077819 */ /* 0x000fe20000011604 */
[----:B------:R-:W-:Y:S01]  /*31d0*/  IMAD.MOV.U32 R42, RZ, RZ, 0x0 ;  /* 0x00000000ff2a7424 */ /* 0x000fe200078e00ff */
[----:B------:R-:W-:Y:S01]  /*31e0*/  MOV R10, 0x1 ;  /* 0x00000001000a7802 */ /* 0x000fe20000000f00 */
[----:B------:R-:W-:Y:S01]  /*31f0*/  IMAD.MOV.U32 R43, RZ, RZ, 0x40240000 ;  /* 0x40240000ff2b7424 */ /* 0x000fe200078e00ff */
[----:B------:R-:W-:Y:S01]  /*3200*/  LOP3.LUT R7, R7, R4, RZ, 0x3c, !PT ;  /* 0x0000000407077212 */ /* 0x000fe200078e3cff */
[----:B------:R-:W-:Y:S01]  /*3210*/  IMAD.SHL.U32 R4, R51, 0x10, RZ ;  /* 0x0000001033047824 */ /* 0x000fe200078e00ff */
[----:B------:R-:W-:Y:S01]  /*3220*/  BSSY.RECONVERGENT B3, `(.L_x_26) ;  /* 0x000001f000037945 */ /* 0x000fe20003800200 */
[----:B------:R-:W-:Y:S01]  /*3230*/  DMUL R32, R32, R40 ;  /* 0x0000002820207228 */ /* 0x000fe20000000000 */
[----:B------:R-:W-:-:S04]  /*3240*/  SHF.L.U32 R9, R7, 0x1, RZ ;  /* 0x0000000107097819 */ /* 0x000fc800000006ff */
[----:B------:R-:W-:Y:S01]  /*3250*/  LOP3.LUT R4, R51, R4, R9, 0x96, !PT ;  /* 0x0000000433047212 */ /* 0x000fe200078e9609 */
[----:B0-----:R-:W-:-:S03]  /*3260*/  DFMA R44, R10, -R42, 1 ;  /* 0x3ff000000a2c742b */ /* 0x001fc6000000082a */
[----:B------:R-:W-:Y:S01]  /*3270*/  LOP3.LUT R55, R4, R7, RZ, 0x3c, !PT ;  /* 0x0000000704377212 */ /* 0x000fe200078e3cff */
[----:B------:R-:W-:-:S03]  /*3280*/  IMAD.MOV.U32 R7, RZ, RZ, 0x2f800000 ;  /* 0x2f800000ff077424 */ /* 0x000fc600078e00ff */
[----:B------:R-:W-:Y:S01]  /*3290*/  IADD3 R4, PT, PT, R2, 0x2c3e28, R55 ;  /* 0x002c3e2802047810 */ /* 0x000fe20007ffe037 */
[----:B------:R-:W-:-:S03]  /*32a0*/  DFMA R44, R44, R44, R44 ;  /* 0x0000002c2c2c722b */ /* 0x000fc6000000002c */
[----:B------:R-:W-:-:S05]  /*32b0*/  I2FP.F32.U32 R4, R4 ;  /* 0x0000000400047245 */ /* 0x000fca0000201000 */
[----:B------:R-:W-:Y:S01]  /*32c0*/  FFMA R4, R4, R7, 1.1641532182693481445e-10 ;  /* 0x2f00000004047423 */ /* 0x000fe20000000007 */
[----:B------:R-:W-:-:S03]  /*32d0*/  DFMA R10, R10, R44, R10 ;  /* 0x0000002c0a0a722b */ /* 0x000fc6000000000a */
[----:B------:R-:W0:Y:S01]  /*32e0*/  F2F.F64.F32 R46, R4 ;  /* 0x00000004002e7310 */ /* 0x000e220000201800 */
[----:B------:R-:W-:Y:S01]  /*32f0*/  IMAD.MOV.U32 R44, RZ, RZ, 0x0 ;  /* 0x00000000ff2c7424 */ /* 0x000fe200078e00ff */
[----:B------:R-:W-:-:S03]  /*3300*/  MOV R45, 0x40000000 ;  /* 0x40000000002d7802 */ /* 0x000fc60000000f00 */
        /* <DEDUP_REMOVED lines=14> */
[----:B------:R-:W-:Y:S01]  /*33f0*/  MOV R42, R40 ;  /* 0x00000028002a7202 */ /* 0x000fe20000000f00 */
[----:B------:R-:W-:-:S07]  /*3400*/  IMAD.MOV.U32 R43, RZ, RZ, R41 ;  /* 0x000000ffff2b7224 */ /* 0x000fce00078e0029 */
.L_x_27:
[----:B------:R-:W-:Y:S05]  /*3410*/  BSYNC.RECONVERGENT B3 ;  /* 0x0000000000037941 */ /* 0x000fea0003800200 */
.L_x_26:
[----:B------:R-:W-:Y:S01]  /*3420*/  SHF.R.U32.HI R4, RZ, 0x2, R53 ;  /* 0x00000002ff047819 */ /* 0x000fe20000011635 */
[----:B------:R-:W0:Y:S01]  /*3430*/  MUFU.RCP64H R11, 10 ;  /* 0x40240000000b7908 */ /* 0x000e220000001800 */
[----:B------:R-:W-:Y:S01]  /*3440*/  IMAD.SHL.U32 R10, R55, 0x10, RZ ;  /* 0x00000010370a7824 */ /* 0x000fe200078e00ff */
[----:B------:R-:W-:Y:S01]  /*3450*/  BSSY.RECONVERGENT B3, `(.L_x_28) ;  /* 0x0000021000037945 */ /* 0x000fe20003800200 */
[----:B------:R-:W-:Y:S01]  /*3460*/  LOP3.LUT R4, R4, R53, RZ, 0x3c, !PT ;  /* 0x0000003504047212 */ /* 0x000fe200078e3cff */
[----:B------:R-:W-:Y:S01]  /*3470*/  IMAD.MOV.U32 R40, RZ, RZ, 0x0 ;  /* 0x00000000ff287424 */ /* 0x000fe200078e00ff */
[----:B------:R-:W-:Y:S01]  /*3480*/  DMUL R30, R30, R42 ;  /* 0x0000002a1e1e7228 */ /* 0x000fe20000000000 */
[----:B------:R-:W-:Y:S01]  /*3490*/  IMAD.MOV.U32 R41, RZ, RZ, 0x40240000 ;  /* 0x40240000ff297424 */ /* 0x000fe200078e00ff */
[----:B------:R-:W-:-:S04]  /*34a0*/  SHF.L.U32 R7, R4, 0x1, RZ ;  /* 0x0000000104077819 */ /* 0x000fc800000006ff */
[----:B------:R-:W-:Y:S01]  /*34b0*/  LOP3.LUT R7, R55, R10, R7, 0x96, !PT ;  /* 0x0000000a37077212 */ /* 0x000fe200078e9607 */
[----:B------:R-:W-:-:S03]  /*34c0*/  HFMA2 R10, -RZ, RZ, 0, 5.9604644775390625e-08 ;  /* 0x00000001ff0a7431 */ /* 0x000fc600000001ff */
[----:B------:R-:W-:Y:S01]  /*34d0*/  LOP3.LUT R53, R7, R4, RZ, 0x3c, !PT ;  /* 0x0000000407357212 */ /* 0x000fe200078e3cff */
[----:B------:R-:W-:-:S03]  /*34e0*/  IMAD.MOV.U32 R7, RZ, RZ, 0x2f800000 ;  /* 0x2f800000ff077424 */ /* 0x000fc600078e00ff */
[----:B------:R-:W-:Y:S01]  /*34f0*/  IADD3 R4, PT, PT, R2, 0x31c5ed, R53 ;  /* 0x0031c5ed02047810 */ /* 0x000fe20007ffe035 */
[----:B0-----:R-:W-:-:S03]  /*3500*/  DFMA R44, R10, -R40, 1 ;  /* 0x3ff000000a2c742b */ /* 0x001fc60000000828 */
[----:B------:R-:W-:-:S05]  /*3510*/  I2FP.F32.U32 R4, R4 ;  /* 0x0000000400047245 */ /* 0x000fca0000201000 */
[----:B------:R-:W-:Y:S01]  /*3520*/  DFMA R44, R44, R44, R44 ;  /* 0x0000002c2c2c722b */ /* 0x000fe2000000002c */
[----:B------:R-:W-:-:S04]  /*3530*/  FFMA R4, R4, R7, 1.1641532182693481445e-10 ;  /* 0x2f00000004047423 */ /* 0x000fc80000000007 */
[----:B------:R-:W0:Y:S03]  /*3540*/  F2F.F64.F32 R46, R4 ;  /* 0x00000004002e7310 */ /* 0x000e260000201800 */
        /* <DEDUP_REMOVED lines=17> */
.L_x_29:
[----:B------:R-:W-:Y:S05]  /*3660*/  BSYNC.RECONVERGENT B3 ;  /* 0x0000000000037941 */ /* 0x000fea0003800200 */
.L_x_28:
[----:B------:R-:W-:Y:S01]  /*3670*/  SHF.R.U32.HI R4, RZ, 0x2, R59 ;  /* 0x00000002ff047819 */ /* 0x000fe2000001163b */
[----:B------:R-:W0:Y:S01]  /*3680*/  MUFU.RCP64H R11, 10 ;  /* 0x40240000000b7908 */ /* 0x000e220000001800 */
[----:B------:R-:W-:Y:S01]  /*3690*/  SHF.L.U32 R10, R53, 0x4, RZ ;  /* 0x00000004350a7819 */ /* 0x000fe200000006ff */
[----:B------:R-:W-:Y:S01]  /*36a0*/  IMAD.MOV.U32 R42, RZ, RZ, 0x0 ;  /* 0x00000000ff2a7424 */ /* 0x000fe200078e00ff */
[----:B------:R-:W-:Y:S01]  /*36b0*/  LOP3.LUT R4, R4, R59, RZ, 0x3c, !PT ;  /* 0x0000003b04047212 */ /* 0x000fe200078e3cff */
[----:B------:R-:W-:Y:S01]  /*36c0*/  IMAD.MOV.U32 R9, RZ, RZ, 0x2f800000 ;  /* 0x2f800000ff097424 */ /* 0x000fe200078e00ff */
[----:B------:R-:W-:Y:S01]  /*36d0*/  MOV R43, 0x40240000 ;  /* 0x40240000002b7802 */ /* 0x000fe20000000f00 */
[----:B------:R-:W-:Y:S01]  /*36e0*/  BSSY.RECONVERGENT B3, `(.L_x_30) ;  /* 0x000001f000037945 */ /* 0x000fe20003800200 */
[----:B------:R-:W-:Y:S01]  /*36f0*/  DMUL R28, R28, R40 ;  /* 0x000000281c1c7228 */ /* 0x000fe20000000000 */
        /* <DEDUP_REMOVED lines=11> */
[----:B------:R-:W-:Y:S01]  /*37b0*/  MOV R44, 0x0 ;  /* 0x00000000002c7802 */ /* 0x000fe20000000f00 */
[----:B------:R-:W-:-:S06]  /*37c0*/  IMAD.MOV.U32 R45, RZ, RZ, 0x40000000 ;  /* 0x40000000ff2d7424 */ /* 0x000fcc00078e00ff */
        /* <DEDUP_REMOVED lines=11> */
[----:B------:R-:W-:Y:S02]  /*3880*/  MOV R41, R45 ;  /* 0x0000002d00297202 */ /* 0x000fe40000000f00 */
[----:B------:R-:W-:-:S07]  /*3890*/  MOV R10, 0x38b0 ;  /* 0x000038b0000a7802 */ /* 0x000fce0000000f00 */
[----:B-1----:R-:W-:Y:S05]  /*38a0*/  CALL.REL.NOINC `($__internal_0_$__cuda_sm20_div_rn_f64_full) ;  /* 0x00000028001c7944 */ /* 0x002fea0003c00000 */
[----:B------:R-:W-:Y:S02]  /*38b0*/  IMAD.MOV.U32 R42, RZ, RZ, R40 ;  /* 0x000000ffff2a7224 */ /* 0x000fe400078e0028 */
[----:B------:R-:W-:-:S07]  /*38c0*/  IMAD.MOV.U32 R43, RZ, RZ, R41 ;  /* 0x000000ffff2b7224 */ /* 0x000fce00078e0029 */
.L_x_31:
[----:B------:R-:W-:Y:S05]  /*38d0*/  BSYNC.RECONVERGENT B3 ;  /* 0x0000000000037941 */ /* 0x000fea0003800200 */
.L_x_30:
        /* <DEDUP_REMOVED lines=36> */
.L_x_33:
[----:B------:R-:W-:Y:S05]  /*3b20*/  BSYNC.RECONVERGENT B3 ;  /* 0x0000000000037941 */ /* 0x000fea0003800200 */
.L_x_32:
[----:B------:R-:W-:Y:S01]  /*3b30*/  SHF.R.U32.HI R4, RZ, 0x2, R51 ;  /* 0x00000002ff047819 */ /* 0x000fe20000011633 */
[----:B------:R-:W0:Y:S01]  /*3b40*/  MUFU.RCP64H R11, 10 ;  /* 0x40240000000b7908 */ /* 0x000e220000001800 */
[----:B------:R-:W-:Y:S01]  /*3b50*/  IMAD.SHL.U32 R10, R9, 0x10, RZ ;  /* 0x00000010090a7824 */ /* 0x000fe200078e00ff */
[----:B------:R-:W-:Y:S01]  /*3b60*/  MOV R42, 0x0 ;  /* 0x00000000002a7802 */ /* 0x000fe20000000f00 */
[----:B------:R-:W-:Y:S01]  /*3b70*/  IMAD.MOV.U32 R43, RZ, RZ, 0x40240000 ;  /* 0x40240000ff2b7424 */ /* 0x000fe200078e00ff */
[----:B------:R-:W-:Y:S01]  /*3b80*/  LOP3.LUT R4, R4, R51, RZ, 0x3c, !PT ;  /* 0x0000003304047212 */ /* 0x000fe200078e3cff */
[----:B------:R-:W-:Y:S01]  /*3b90*/  BSSY.RECONVERGENT B3, `(.L_x_34) ;  /* 0x0000020000037945 */ /* 0x000fe20003800200 */
[----:B------:R-:W-:Y:S01]  /*3ba0*/  MOV R47, 0x2f800000 ;  /* 0x2f800000002f7802 */ /* 0x000fe20000000f00 */
        /* <DEDUP_REMOVED lines=28> */
[----:B------:R-:W-:Y:S01]  /*3d70*/  IMAD.MOV.U32 R42, RZ, RZ, R40 ;  /* 0x000000ffff2a7224 */ /* 0x000fe200078e0028 */
[----:B------:R-:W-:-:S07]  /*3d80*/  MOV R43, R41 ;  /* 0x00000029002b7202 */ /* 0x000fce0000000f00 */
.L_x_35:
[----:B------:R-:W-:Y:S05]  /*3d90*/  BSYNC.RECONVERGENT B3 ;  /* 0x0000000000037941 */ /* 0x000fea0003800200 */
.L_x_34:
[----:B------:R-:W-:Y:S01]  /*3da0*/  SHF.R.U32.HI R4, RZ, 0x2, R55 ;  /* 0x00000002ff047819 */ /* 0x000fe20000011637 */
[----:B------:R-:W0:Y:S01]  /*3db0*/  MUFU.RCP64H R11, 10 ;  /* 0x40240000000b7908 */ /* 0x000e220000001800 */
[----:B------:R-:W-:Y:S02]  /*3dc0*/  IMAD.SHL.U32 R10, R51, 0x10, RZ ;  /* 0x00000010330a7824 */ /* 0x000fe400078e00ff */
[----:B------:R-:W-:Y:S01]  /*3dd0*/  HFMA2 R40, -RZ, RZ, 0, 0 ;  /* 0x00000000ff287431 */ /* 0x000fe200000001ff */
[----:B------:R-:W-:Y:S01]  /*3de0*/  LOP3.LUT R4, R4, R55, RZ, 0x3c, !PT ;  /* 0x0000003704047212 */ /* 0x000fe200078e3cff */
[----:B------:R-:W-:Y:S01]  /*3df0*/  IMAD.MOV.U32 R41, RZ, RZ, 0x40240000 ;  /* 0x40240000ff297424 */ /* 0x000fe200078e00ff */
[----:B------:R-:W-:Y:S01]  /*3e00*/  BSSY.RECONVERGENT B3, `(.L_x_36) ;  /* 0x0000020000037945 */ /* 0x000fe20003800200 */
[----:B------:R-:W-:Y:S02]  /*3e10*/  DMUL R22, R22, R42 ;  /* 0x0000002a16167228 */ /* 0x000fe40000000000 */
[----:B------:R-:W-:-:S05]  /*3e20*/  IMAD.SHL.U32 R44, R4, 0x2, RZ ;  /* 0x00000002042c7824 */ /* 0x000fca00078e00ff */
        /* <DEDUP_REMOVED lines=29> */
.L_x_37:
[----:B------:R-:W-:Y:S05]  /*4000*/  BSYNC.RECONVERGENT B3 ;  /* 0x0000000000037941 */ /* 0x000fea0003800200 */
.L_x_36:
[----:B------:R-:W-:Y:S01]  /*4010*/  SHF.R.U32.HI R4, RZ, 0x2, R53 ;  /* 0x00000002ff047819 */ /* 0x000fe20000011635 */
[----:B------:R-:W0:Y:S01]  /*4020*/  MUFU.RCP64H R41, 10 ;  /* 0x4024000000297908 */ /* 0x000e220000001800 */
[----:B------:R-:W-:Y:S02]  /*4030*/  IMAD.SHL.U32 R45, R58, 0x10, RZ ;  /* 0x000000103a2d7824 */ /* 0x000fe400078e00ff */
[----:B------:R-:W-:Y:S01]  /*4040*/  HFMA2 R42, -RZ, RZ, 0, 0 ;  /* 0x00000000ff2a7431 */ /* 0x000fe200000001ff */
        /* <DEDUP_REMOVED lines=13> */
[----:B------:R-:W-:-:S06]  /*4120*/  FFMA R4, R4, R47, 1.1641532182693481445e-10 ;  /* 0x2f00000004047423 */ /* 0x000fcc000000002f */
[----:B------:R-:W-:Y:S01]  /*4130*/  DFMA R44, R40, R44, R40 ;  /* 0x0000002c282c722b */ /* 0x000fe20000000028 */
[----:B------:R-:W0:Y:S07]  /*4140*/  F2F.F64.F32 R40, R4 ;  /* 0x0000000400287310 */ /* 0x000e2e0000201800 */
[----:B------:R-:W-:Y:S01]  /*4150*/  DFMA R46, R44, -R42, 1 ;  /* 0x3ff000002c2e742b */ /* 0x000fe2000000082a */
[----:B------:R-:W-:-:S07]  /*4160*/  IMAD.MOV.U32 R43, RZ, RZ, 0x40000000 ;  /* 0x40000000ff2b7424 */ /* 0x000fce00078e00ff */
        /* <DEDUP_REMOVED lines=13> */
.L_x_39:
[----:B------:R-:W-:Y:S05]  /*4240*/  BSYNC.RECONVERGENT B3 ;  /* 0x0000000000037941 */ /* 0x000fea0003800200 */
.L_x_38:
[----:B------:R-:W-:Y:S01]  /*4250*/  SHF.R.U32.HI R4, RZ, 0x2, R7 ;  /* 0x00000002ff047819 */ /* 0x000fe20000011607 */
[----:B------:R-:W0:Y:S01]  /*4260*/  MUFU.RCP64H R11, 10 ;  /* 0x40240000000b7908 */ /* 0x000e220000001800 */
[----:B------:R-:W-:Y:S01]  /*4270*/  MOV R42, 0x0 ;  /* 0x00000000002a7802 */ /* 0x000fe20000000f00 */
[----:B------:R-:W-:Y:S01]  /*4280*/  IMAD.MOV.U32 R43, RZ, RZ, 0x40240000 ;  /* 0x40240000ff2b7424 */ /* 0x000fe200078e00ff */
[----:B------:R-:W-:Y:S01]  /*4290*/  LOP3.LUT R4, R4, R7, RZ, 0x3c, !PT ;  /* 0x0000000704047212 */ /* 0x000fe200078e3cff */
[----:B------:R-:W-:Y:S01]  /*42a0*/  IMAD.SHL.U32 R7, R59, 0x10, RZ ;  /* 0x000000103b077824 */ /* 0x000fe200078e00ff */
[----:B------:R-:W-:Y:S01]  /*42b0*/  MOV R47, 0x2f800000 ;  /* 0x2f800000002f7802 */ /* 0x000fe20000000f00 */
[----:B------:R-:W-:Y:S01]  /*42c0*/  IMAD.MOV.U32 R46, RZ, RZ, 0x0 ;  /* 0x00000000ff2e7424 */ /* 0x000fe200078e00ff */
[----:B------:R-:W-:Y:S01]  /*42d0*/  BSSY.RECONVERGENT B3, `(.L_x_40) ;  /* 0x000001e000037945 */ /* 0x000fe20003800200 */
[----:B------:R-:W-:Y:S01]  /*42e0*/  IMAD.SHL.U32 R10, R4, 0x2, RZ ;  /* 0x00000002040a7824 */ /* 0x000fe200078e00ff */
[----:B------:R-:W-:-:S04]  /*42f0*/  DMUL R18, R18, R40 ;  /* 0x0000002812127228 */ /* 0x000fc80000000000 */
[----:B------:R-:W-:Y:S01]  /*4300*/  LOP3.LUT R7, R59, R7, R10, 0x96, !PT ;  /* 0x000000073b077212 */ /* 0x000fe200078e960a */
[----:B------:R-:W-:-:S03]  /*4310*/  IMAD.MOV.U32 R10, RZ, RZ, 0x1 ;  /* 0x00000001ff0a7424 */ /* 0x000fc600078e00ff */
[----:B------:R-:W-:-:S03]  /*4320*/  LOP3.LUT R7, R7, R4, RZ, 0x3c, !PT ;  /* 0x0000000407077212 */ /* 0x000fc600078e3cff */
[----:B0-----:R-:W-:Y:S01]  /*4330*/  DFMA R44, R10, -R42, 1 ;  /* 0x3ff000000a2c742b */ /* 0x001fe2000000082a */
[----:B------:R-:W-:-:S04]  /*4340*/  IADD3 R4, PT, PT, R2, 0x52f48b, R7 ;  /* 0x0052f48b02047810 */ /* 0x000fc80007ffe007 */
[----:B------:R-:W-:-:S03]  /*4350*/  I2FP.F32.U32 R4, R4 ;  /* 0x0000000400047245 */ /* 0x000fc60000201000 */
[----:B------:R-:W-:Y:S02]  /*4360*/  DFMA R44, R44, R44, R44 ;  /* 0x0000002c2c2c722b */ /* 0x000fe4000000002c */
[----:B------:R-:W-:Y:S01]  /*4370*/  FFMA R4, R4, R47, 1.1641532182693481445e-10 ;  /* 0x2f00000004047423 */ /* 0x000fe2000000002f */
[----:B------:R-:W-:-:S05]  /*4380*/  IMAD.MOV.U32 R47, RZ, RZ, 0x40000000 ;  /* 0x40000000ff2f7424 */ /* 0x000fca00078e00ff */
[----:B------:R-:W-:Y:S01]  /*4390*/  DFMA R44, R10, R44, R10 ;  /* 0x0000002c0a2c722b */ /* 0x000fe2000000000a */
[----:B------:R-:W0:Y:S07]  /*43a0*/  F2F.F64.F32 R10, R4 ;  /* 0x00000004000a7310 */ /* 0x000e2e0000201800 */
        /* <DEDUP_REMOVED lines=16> */
.L_x_41:
[----:B------:R-:W-:Y:S05]  /*44b0*/  BSYNC.RECONVERGENT B3 ;  /* 0x0000000000037941 */ /* 0x000fea0003800200 */
.L_x_40:
        /* <DEDUP_REMOVED lines=33> */
[----:B------:R-:W-:Y:S01]  /*46d0*/  IMAD.MOV.U32 R10, RZ, RZ, R40 ;  /* 0x000000ffff0a7224 */ /* 0x000fe200078e0028 */
[----:B------:R-:W-:-:S07]  /*46e0*/  MOV R11, R41 ;  /* 0x00000029000b7202 */ /* 0x000fce0000000f00 */
.L_x_43:
[----:B------:R-:W-:Y:S05]  /*46f0*/  BSYNC.RECONVERGENT B3 ;  /* 0x0000000000037941 */ /* 0x000fea0003800200 */
.L_x_42:
[----:B------:R-:W-:Y:S01]  /*4700*/  SHF.R.U32.HI R4, RZ, 0x2, R51 ;  /* 0x00000002ff047819 */ /* 0x000fe20000011633 */
[----:B------:R-:W0:Y:S01]  /*4710*/  MUFU.RCP64H R43, 10 ;  /* 0x40240000002b7908 */ /* 0x000e220000001800 */
[----:B------:R-:W-:Y:S02]  /*4720*/  IMAD.SHL.U32 R47, R9, 0x10, RZ ;  /* 0x00000010092f7824 */ /* 0x000fe400078e00ff */
[----:B------:R-:W-:Y:S01]  /*4730*/  HFMA2 R40, -RZ, RZ, 0, 0 ;  /* 0x00000000ff287431 */ /* 0x000fe200000001ff */
[----:B------:R-:W-:Y:S01]  /*4740*/  LOP3.LUT R4, R4, R51, RZ, 0x3c, !PT ;  /* 0x0000003304047212 */ /* 0x000fe200078e3cff */
[----:B------:R-:W-:Y:S01]  /*4750*/  IMAD.MOV.U32 R41, RZ, RZ, 0x40240000 ;  /* 0x40240000ff297424 */ /* 0x000fe200078e00ff */
[----:B------:R-:W-:Y:S01]  /*4760*/  MOV R46, 0x0 ;  /* 0x00000000002e7802 */ /* 0x000fe20000000f00 */
[----:B------:R-:W-:Y:S01]  /*4770*/  VIADD R51, R2, 0x5e0415 ;  /* 0x005e041502337836 */ /* 0x000fe20000000000 */
[----:B------:R-:W-:Y:S01]  /*4780*/  BSSY.RECONVERGENT B3, `(.L_x_44) ;  /* 0x000001d000037945 */ /* 0x000fe20003800200 */
[----:B------:R-:W-:Y:S01]  /*4790*/  IMAD.SHL.U32 R42, R4, 0x2, RZ ;  /* 0x00000002042a7824 */ /* 0x000fe200078e00ff */
[----:B------:R-:W-:-:S04]  /*47a0*/  DMUL R14, R14, R10 ;  /* 0x0000000a0e0e7228 */ /* 0x000fc80000000000 */
[----:B------:R-:W-:Y:S02]  /*47b0*/  LOP3.LUT R47, R9, R47, R42, 0x96, !PT ;  /* 0x0000002f092f7212 */ /* 0x000fe400078e962a */
[----:B------:R-:W-:Y:S02]  /*47c0*/  MOV R42, 0x1 ;  /* 0x00000001002a7802 */ /* 0x000fe40000000f00 */
[----:B------:R-:W-:Y:S01]  /*47d0*/  LOP3.LUT R4, R47, R4, RZ, 0x3c, !PT ;  /* 0x000000042f047212 */ /* 0x000fe200078e3cff */
[----:B------:R-:W-:-:S03]  /*47e0*/  IMAD.MOV.U32 R47, RZ, RZ, 0x2f800000 ;  /* 0x2f800000ff2f7424 */ /* 0x000fc600078e00ff */
[----:B0-----:R-:W-:Y:S01]  /*47f0*/  DFMA R44, R42, -R40, 1 ;  /* 0x3ff000002a2c742b */ /* 0x001fe20000000828 */
[----:B------:R-:W-:-:S05]  /*4800*/  IMAD.IADD R2, R4, 0x1, R51 ;  /* 0x0000000104027824 */ /* 0x000fca00078e0233 */
[----:B------:R-:W-:Y:S02]  /*4810*/  I2FP.F32.U32 R2, R2 ;  /* 0x0000000200027245 */ /* 0x000fe40000201000 */
[----:B------:R-:W-:-:S03]  /*4820*/  DFMA R44, R44, R44, R44 ;  /* 0x0000002c2c2c722b */ /* 0x000fc6000000002c */
[----:B------:R-:W-:Y:S01]  /*4830*/  FFMA R2, R2, R47, 1.1641532182693481445e-10 ;  /* 0x2f00000002027423 */ /* 0x000fe2000000002f */
[----:B------:R-:W-:-:S04]  /*4840*/  IMAD.MOV.U32 R47, RZ, RZ, 0x40000000 ;  /* 0x40000000ff2f7424 */ /* 0x000fc800078e00ff */
        /* <DEDUP_REMOVED lines=16> */
.L_x_45:
[----:B------:R-:W-:Y:S05]  /*4950*/  BSYNC.RECONVERGENT B3 ;  /* 0x0000000000037941 */ /* 0x000fea0003800200 */
.L_x_44:
[----:B------:R-:W-:-:S11]  /*4960*/  DMUL R12, R12, R40 ;  /* 0x000000280c0c7228 */ /* 0x000fd60000000000 */
.L_x_17:
[----:B------:R-:W-:Y:S05]  /*4970*/  BSYNC.RECONVERGENT B1 ;  /* 0x0000000000017941 */ /* 0x000fea0003800200 */
.L_x_16:
[----:B------:R-:W-:Y:S01]  /*4980*/  DMUL R2, R36, R36 ;  /* 0x0000002424027228 */ /* 0x000fe20000000000 */
[----:B------:R2:W-:Y:S01]  /*4990*/  STS.64 [R6], R38 ;  /* 0x0000002606007388 */ /* 0x0005e20000000a00 */
[----:B------:R-:W-:Y:S01]  /*49a0*/  IMAD.MOV.U32 R56, RZ, RZ, R59 ;  /* 0x000000ffff387224 */ /* 0x000fe200078e003b */
[----:B------:R-:W-:Y:S01]  /*49b0*/  MOV R57, R7 ;  /* 0x0000000700397202 */ /* 0x000fe20000000f00 */
[----:B------:R-:W-:Y:S01]  /*49c0*/  IMAD.MOV.U32 R59, RZ, RZ, R4 ;  /* 0x000000ffff3b7224 */ /* 0x000fe200078e0004 */
[----:B------:R2:W-:Y:S03]  /*49d0*/  STS.64 [R6+0x8], R36 ;  /* 0x0000082406007388 */ /* 0x0005e60000000a00 */
[----:B------:R-:W-:Y:S01]  /*49e0*/  DFMA R2, R38, R38, R2 ;  /* 0x000000262602722b */ /* 0x000fe20000000002 */
[----:B------:R2:W-:Y:S04]  /*49f0*/  STS.64 [R6+0x10], R34 ;  /* 0x0000102206007388 */ /* 0x0005e80000000a00 */
        /* <DEDUP_REMOVED lines=16> */
[----:B------:R-:W-:-:S08]  /*4b00*/  DFMA R2, R24, R24, R2 ;  /* 0x000000181802722b */ /* 0x000fd00000000002 */
[----:B------:R-:W-:-:S08]  /*4b10*/  DFMA R2, R22, R22, R2 ;  /* 0x000000161602722b */ /* 0x000fd00000000002 */
[----:B------:R-:W-:-:S08]  /*4b20*/  DFMA R2, R20, R20, R2 ;  /* 0x000000141402722b */ /* 0x000fd00000000002 */
[----:B------:R-:W-:-:S08]  /*4b30*/  DFMA R2, R18, R18, R2 ;  /* 0x000000121202722b */ /* 0x000fd00000000002 */
[----:B------:R-:W-:-:S08]  /*4b40*/  DFMA R2, R16, R16, R2 ;  /* 0x000000101002722b */ /* 0x000fd00000000002 */
[----:B------:R-:W-:-:S08]  /*4b50*/  DFMA R2, R14, R14, R2 ;  /* 0x0000000e0e02722b */ /* 0x000fd00000000002 */
[----:B------:R-:W-:Y:S01]  /*4b60*/  DFMA R10, R12, R12, R2 ;  /* 0x0000000c0c0a722b */ /* 0x000fe20000000002 */
[----:B------:R-:W-:Y:S01]  /*4b70*/  IMAD.MOV.U32 R3, RZ, RZ, R58 ;  /* 0x000000ffff037224 */ /* 0x000fe200078e003a */
[----:B------:R-:W-:Y:S01]  /*4b80*/  MOV R58, R9 ;  /* 0x00000009003a7202 */ /* 0x000fe20000000f00 */
[----:B------:R-:W-:-:S04]  /*4b90*/  IMAD.MOV.U32 R2, RZ, RZ, R51 ;  /* 0x000000ffff027224 */ /* 0x000fc800078e0033 */
[----:B------:R2:W-:Y:S04]  /*4ba0*/  STS.64 [R6+0x70], R10 ;  /* 0x0000700a06007388 */ /* 0x0005e80000000a00 */
.L_x_12:
[----:B------:R-:W-:Y:S05]  /*4bb0*/  BSYNC.RECONVERGENT B0 ;  /* 0x0000000000007941 */ /* 0x000fea0003800200 */
.L_x_11:
[----:B------:R-:W-:Y:S06]  /*4bc0*/  BAR.SYNC.DEFER_BLOCKING 0x0 ;  /* 0x0000000000007b1d */ /* 0x000fec0000010000 */
[----:B------:R-:W-:Y:S05]  /*4bd0*/  BRA.U UP0, `(.L_x_46) ;  /* 0xffffffc100f87547 */ /* 0x000fea000b83ffff */
[----:B------:R-:W-:Y:S01]  /*4be0*/  BAR.SYNC.DEFER_BLOCKING 0x0 ;  /* 0x0000000000007b1d */ /* 0x000fe20000010000 */
[----:B------:R-:W-:-:S05]  /*4bf0*/  ISETP.NE.AND P0, PT, R5, RZ, PT ;  /* 0x000000ff0500720c */ /* 0x000fca0003f05270 */
[----:B------:R-:W-:Y:S08]  /*4c00*/  BSSY.RECONVERGENT B0, `(.L_x_47) ;  /* 0x000014f000007945 */ /* 0x000ff00003800200 */
[----:B------:R-:W-:Y:S05]  /*4c10*/  @P0 BRA `(.L_x_48) ;  /* 0x0000001400340947 */ /* 0x000fea0003800000 */
[----:B------:R-:W3:Y:S01]  /*4c20*/  LDCU UR7, c[0x0][0x360] ;  /* 0x00006c00ff0777ac */ /* 0x000ee20008000800 */
[----:B------:R-:W-:Y:S01]  /*4c30*/  UMOV UR4, URZ ;  /* 0x000000ff00047c82 */ /* 0x000fe20008000000 */
[----:B---3--:R-:W-:Y:S02]  /*4c40*/  UIADD3 UR6, UPT, UPT, UR7, -0x1, URZ ;  /* 0xffffffff07067890 */ /* 0x008fe4000fffe0ff */
[----:B------:R-:W-:-:S05]  /*4c50*/  UIADD3 UR7, UPT, UPT, UR7, -0x2, URZ ;  /* 0xfffffffe07077890 */ /* 0x000fca000fffe0ff */
[----:B------:R-:W-:-:S07]  /*4c60*/  UMOV UR8, UR6 ;  /* 0x0000000600087c82 */ /* 0x000fce0008000000 */
.L_x_55:
[----:B------:R-:W-:Y:S01]  /*4c70*/  UISETP.GE.AND UP0, UPT, UR4, UR6, UPT ;  /* 0x000000060400728c */ /* 0x000fe2000bf06270 */
[----:B------:R-:W-:-:S08]  /*4c80*/  PLOP3.LUT P0, PT, PT, PT, PT, 0x8, 0x80 ;  /* 0x000000000080781c */ /* 0x000fd00003f0e170 */
[----:B0--3--:R-:W-:Y:S05]  /*4c90*/  BRA.U UP0, `(.L_x_49) ;  /* 0x00000011008c7547 */ /* 0x009fea000b800000 */
[----:B------:R-:W-:Y:S01]  /*4ca0*/  UISETP.NE.AND UP0, UPT, UR7, UR4, UPT ;  /* 0x000000040700728c */ /* 0x000fe2000bf05270 */
[----:B------:R-:W-:Y:S01]  /*4cb0*/  PRMT R0, RZ, 0x7610, R0 ;  /* 0x00007610ff007816 */ /* 0x000fe20000000000 */
[----:B------:R-:W-:-:S07]  /*4cc0*/  UMOV UR5, URZ ;  /* 0x000000ff00057c82 */ /* 0x000fce0008000000 */
[----:B------:R-:W-:Y:S05]  /*4cd0*/  BRA.U !UP0, `(.L_x_50) ;  /* 0x0000000908f47547 */ /* 0x000fea000b800000 */
[----:B------:R-:W3:Y:S01]  /*4ce0*/  S2UR UR9, SR_CgaCtaId ;  /* 0x00000000000979c3 */ /* 0x000ee20000008800 */
[----:B------:R-:W-:Y:S01]  /*4cf0*/  UMOV UR5, 0x400 ;  /* 0x0000040000057882 */ /* 0x000fe20000000000 */
[----:B------:R-:W-:Y:S01]  /*4d00*/  PRMT R0, RZ, 0x7610, R0 ;  /* 0x00007610ff007816 */ /* 0x000fe20000000000 */
[----:B---3--:R-:W-:Y:S02]  /*4d10*/  ULEA UR9, UR9, UR5, 0x18 ;  /* 0x0000000509097291 */ /* 0x008fe4000f8ec0ff */
[----:B------:R-:W-:-:S04]  /*4d20*/  ULOP3.LUT UR5, UR8, 0xfffffffe, URZ, 0xc0, !UPT ;  /* 0xfffffffe08057892 */ /* 0x000fc8000f8ec0ff */
[----:B------:R-:W-:-:S03]  /*4d30*/  UIADD3 UR10, UPT, UPT, -UR5, URZ, URZ ;  /* 0x000000ff050a7290 */ /* 0x000fc6000fffe1ff */
[----:B012---:R-:W0:Y:S01]  /*4d40*/  LDS.64 R10, [UR9+0x70] ;  /* 0x00007009ff0a7984 */ /* 0x007e220008000a00 */
[----:B------:R-:W-:-:S12]  /*4d50*/  UIADD3 UR9, UPT, UPT, UR9, 0xb0, URZ ;  /* 0x000000b009097890 */ /* 0x000fd8000fffe0ff */
.L_x_53:
[----:B0-----:R-:W0:Y:S02]  /*4d60*/  LDS.128 R4, [UR9+0x30] ;  /* 0x00003009ff047984 */ /* 0x001e240008000c00 */
[----:B0-----:R-:W-:-:S14]  /*4d70*/  DSETP.GT.AND P0, PT, R10, R6, PT ;  /* 0x000000060a00722a */ /* 0x001fdc0003f04000 */
[----:B------:R-:W-:Y:S05]  /*4d80*/  @!P0 BRA `(.L_x_51) ;  /* 0x0000000400548947 */ /* 0x000fea0003800000 */
[----:B------:R-:W0:Y:S01]  /*4d90*/  LDS.128 R48, [UR9+-0x30] ;  /* 0xffffd009ff307984 */ /* 0x000e220008000c00 */
[----:B------:R-:W-:-:S03]  /*4da0*/  IMAD.MOV.U32 R0, RZ, RZ, 0x1 ;  /* 0x00000001ff007424 */ /* 0x000fc600078e00ff */
[----:B-----5:R-:W1:Y:S04]  /*4db0*/  LDS.128 R56, [UR9+-0xa0] ;  /* 0xffff6009ff387984 */ /* 0x020e680008000c00 */
[----:B------:R-:W2:Y:S04]  /*4dc0*/  LDS.128 R16, [UR9+-0xb0] ;  /* 0xffff5009ff107984 */ /* 0x000ea80008000c00 */
[----:B------:R-:W3:Y:S04]  /*4dd0*/  LDS.128 R64, [UR9+-0x20] ;  /* 0xffffe009ff407984 */ /* 0x000ee80008000c00 */
[----:B------:R-:W4:Y:S04]  /*4de0*/  LDS.128 R12, [UR9+-0x90] ;  /* 0xffff7009ff0c7984 */ /* 0x000f280008000c00 */
[----:B------:R-:W-:Y:S04]  /*4df0*/  LDS.128 R60, [UR9+-0x10] ;  /* 0xfffff009ff3c7984 */ /* 0x000fe80008000c00 */
[----:B------:R-:W4:Y:S04]  /*4e00*/  LDS.128 R20, [UR9+-0x80] ;  /* 0xffff8009ff147984 */ /* 0x000f280008000c00 */
[----:B------:R-:W4:Y:S04]  /*4e10*/  LDS.64 R68, [UR9+-0x38] ;  /* 0xffffc809ff447984 */ /* 0x000f280008000a00 */
[----:B------:R-:W4:Y:S04]  /*4e20*/  LDS.128 R24, [UR9] ;  /* 0x00000009ff187984 */ /* 0x000f280008000c00 */
[----:B------:R-:W4:Y:S04]  /*4e30*/  LDS.128 R28, [UR9+-0x70] ;  /* 0xffff9009ff1c7984 */ /* 0x000f280008000c00 */
[----:B------:R-:W4:Y:S01]  /*4e40*/  LDS.128 R32, [UR9+0x10] ;  /* 0x00001009ff207984 */ /* 0x000f220008000c00 */
[----:B0-----:R-:W-:Y:S01]  /*4e50*/  IMAD.MOV.U32 R52, RZ, RZ, R50 ;  /* 0x000000ffff347224 */ /* 0x001fe200078e0032 */
[----:B------:R-:W-:Y:S01]  /*4e60*/  MOV R53, R51 ;  /* 0x0000003300357202 */ /* 0x000fe20000000f00 */
[----:B------:R-:W-:Y:S01]  /*4e70*/  IMAD.MOV.U32 R70, RZ, RZ, R48 ;  /* 0x000000ffff467224 */ /* 0x000fe200078e0030 */
[----:B------:R-:W0:Y:S01]  /*4e80*/  LDS.128 R36, [UR9+-0x60] ;  /* 0xffffa009ff247984 */ /* 0x000e220008000c00 */
[----:B------:R-:W-:-:S02]  /*4e90*/  IMAD.MOV.U32 R71, RZ, RZ, R49 ;  /* 0x000000ffff477224 */ /* 0x000fc400078e0031 */
[----:B-1----:R-:W-:Y:S01]  /*4ea0*/  IMAD.MOV.U32 R50, RZ, RZ, R56 ;  /* 0x000000ffff327224 */ /* 0x002fe200078e0038 */
[----:B------:R-:W1:Y:S01]  /*4eb0*/  LDS.128 R40, [UR9+-0x50] ;  /* 0xffffb009ff287984 */ /* 0x000e620008000c00 */
[----:B------:R-:W-:Y:S01]  /*4ec0*/  IMAD.MOV.U32 R51, RZ, RZ, R57 ;  /* 0x000000ffff337224 */ /* 0x000fe200078e0039 */
[----:B--2---:R-:W-:Y:S01]  /*4ed0*/  MOV R48, R18 ;  /* 0x0000001200307202 */ /* 0x004fe20000000f00 */
[----:B------:R-:W-:Y:S01]  /*4ee0*/  IMAD.MOV.U32 R49, RZ, RZ, R19 ;  /* 0x000000ffff317224 */ /* 0x000fe200078e0013 */
[----:B------:R-:W2:Y:S01]  /*4ef0*/  LDS.128 R44, [UR9+0x20] ;  /* 0x00002009ff2c7984 */ /* 0x000ea20008000c00 */
[----:B------:R-:W-:Y:S01]  /*4f00*/  MOV R56, R58 ;  /* 0x0000003a00387202 */ /* 0x000fe20000000f00 */
[----:B------:R-:W-:Y:S01]  /*4f10*/  IMAD.MOV.U32 R57, RZ, RZ, R59 ;  /* 0x000000ffff397224 */ /* 0x000fe200078e003b */
[----:B---3--:R-:W-:Y:S01]  /*4f20*/  MOV R55, R65 ;  /* 0x0000004100377202 */ /* 0x008fe20000000f00 */
[----:B------:R-:W-:Y:S01]  /*4f30*/  IMAD.MOV.U32 R54, RZ, RZ, R64 ;  /* 0x000000ffff367224 */ /* 0x000fe200078e0040 */
[----:B------:R-:W-:Y:S01]  /*4f40*/  MOV R64, R66 ;  /* 0x0000004200407202 */ /* 0x000fe20000000f00 */
[----:B----4-:R-:W-:Y:S01]  /*4f50*/  IMAD.MOV.U32 R58, RZ, RZ, R12 ;  /* 0x000000ffff3a7224 */ /* 0x010fe200078e000c */
[----:B------:R-:W-:Y:S01]  /*4f60*/  STS.64 [UR9+-0x38], R16 ;  /* 0xffffc810ff007988 */ /* 0x000fe20008000a09 */
[----:B------:R-:W-:Y:S01]  /*4f70*/  IMAD.MOV.U32 R59, RZ, RZ, R13 ;  /* 0x000000ffff3b7224 */ /* 0x000fe200078e000d */
[----:B------:R-:W-:Y:S01]  /*4f80*/  MOV R13, R15 ;  /* 0x0000000f000d7202 */ /* 0x000fe20000000f00 */
[----:B------:R-:W-:Y:S01]  /*4f90*/  IMAD.MOV.U32 R65, RZ, RZ, R67 ;  /* 0x000000ffff417224 */ /* 0x000fe200078e0043 */
[----:B------:R3:W-:Y:S01]  /*4fa0*/  STS.128 [UR9+-0x30], R48 ;  /* 0xffffd030ff007988 */ /* 0x0007e20008000c09 */
[----:B------:R-:W-:Y:S01]  /*4fb0*/  IMAD.MOV.U32 R12, RZ, RZ, R14 ;  /* 0x000000ffff0c7224 */ /* 0x000fe200078e000e */
[----:B------:R-:W-:Y:S01]  /*4fc0*/  MOV R15, R21 ;  /* 0x00000015000f7202 */ /* 0x000fe20000000f00 */
[----:B------:R-:W-:Y:S01]  /*4fd0*/  IMAD.MOV.U32 R66, RZ, RZ, R60 ;  /* 0x000000ffff427224 */ /* 0x000fe200078e003c */
[----:B------:R-:W-:Y:S01]  /*4fe0*/  MOV R60, R62 ;  /* 0x0000003e003c7202 */ /* 0x000fe20000000f00 */
[----:B------:R-:W-:Y:S01]  /*4ff0*/  IMAD.MOV.U32 R67, RZ, RZ, R61 ;  /* 0x000000ffff437224 */ /* 0x000fe200078e003d */
[----:B------:R4:W-:Y:S01]  /*5000*/  STS.128 [UR9+-0xb0], R68 ;  /* 0xffff5044ff007988 */ /* 0x0009e20008000c09 */
[----:B------:R-:W-:-:S02]  /*5010*/  IMAD.MOV.U32 R14, RZ, RZ, R20 ;  /* 0x000000ffff0e7224 */ /* 0x000fc400078e0014 */
[----:B------:R-:W-:Y:S01]  /*5020*/  IMAD.MOV.U32 R61, RZ, RZ, R63 ;  /* 0x000000ffff3d7224 */ /* 0x000fe200078e003f */
[----:B------:R-:W-:Y:S01]  /*5030*/  MOV R62, R24 ;  /* 0x00000018003e7202 */ /* 0x000fe20000000f00 */
[----:B------:R-:W-:Y:S01]  /*5040*/  IMAD.MOV.U32 R20, RZ, RZ, R22 ;  /* 0x000000ffff147224 */ /* 0x000fe200078e0016 */
[----:B------:R-:W-:Y:S01]  /*5050*/  STS.128 [UR9+-0xa0], R52 ;  /* 0xffff6034ff007988 */ /* 0x000fe20008000c09 */
[----:B------:R-:W-:Y:S01]  /*5060*/  IMAD.MOV.U32 R21, RZ, RZ, R23 ;  /* 0x000000ffff157224 */ /* 0x000fe200078e0017 */
[----:B---3--:R-:W-:Y:S01]  /*5070*/  MOV R51, R5 ;  /* 0x0000000500337202 */ /* 0x008fe20000000f00 */
[----:B------:R-:W-:Y:S01]  /*5080*/  IMAD.MOV.U32 R63, RZ, RZ, R25 ;  /* 0x000000ffff3f7224 */ /* 0x000fe200078e0019 */
[----:B------:R-:W-:Y:S01]  /*5090*/  STS.128 [UR9+-0x20], R56 ;  /* 0xffffe038ff007988 */ /* 0x000fe20008000c09 */
[----:B------:R-:W-:Y:S01]  /*50a0*/  IMAD.MOV.U32 R22, RZ, RZ, R28 ;  /* 0x000000ffff167224 */ /* 0x000fe200078e001c */
[----:B------:R-:W-:Y:S01]  /*50b0*/  MOV R28, R34 ;  /* 0x00000022001c7202 */ /* 0x000fe20000000f00 */
[----:B------:R-:W-:Y:S01]  /*50c0*/  IMAD.MOV.U32 R23, RZ, RZ, R29 ;  /* 0x000000ffff177224 */ /* 0x000fe200078e001d */
[----:B----4-:R-:W-:Y:S01]  /*50d0*/  MOV R69, R27 ;  /* 0x0000001b00457202 */ /* 0x010fe20000000f00 */
[----:B------:R-:W-:Y:S01]  /*50e0*/  IMAD.MOV.U32 R68, RZ, RZ, R26 ;  /* 0x000000ffff447224 */ /* 0x000fe200078e001a */
[----:B------:R-:W-:Y:S01]  /*50f0*/  MOV R70, R32 ;  /* 0x0000002000467202 */ /* 0x000fe20000000f00 */
[----:B------:R-:W-:Y:S01]  /*5100*/  IMAD.MOV.U32 R16, RZ, RZ, R30 ;  /* 0x000000ffff107224 */ /* 0x000fe200078e001e */
[----:B0-----:R-:W-:Y:S01]  /*5110*/  MOV R19, R37 ;  /* 0x0000002500137202 */ /* 0x001fe20000000f00 */
[----:B------:R-:W-:Y:S01]  /*5120*/  IMAD.MOV.U32 R17, RZ, RZ, R31 ;  /* 0x000000ffff117224 */ /* 0x000fe200078e001f */
[----:B-1----:R-:W-:Y:S01]  /*5130*/  MOV R8, R42 ;  /* 0x0000002a00087202 */ /* 0x002fe20000000f00 */
[----:B------:R-:W-:Y:S01]  /*5140*/  IMAD.MOV.U32 R71, RZ, RZ, R33 ;  /* 0x000000ffff477224 */ /* 0x000fe200078e0021 */
[----:B------:R-:W-:Y:S01]  /*5150*/  MOV R27, R41 ;  /* 0x00000029001b7202 */ /* 0x000fe20000000f00 */
[----:B------:R-:W-:Y:S01]  /*5160*/  IMAD.MOV.U32 R50, RZ, RZ, R4 ;  /* 0x000000ffff327224 */ /* 0x000fe200078e0004 */
[----:B--2---:R-:W-:Y:S01]  /*5170*/  MOV R48, R46 ;  /* 0x0000002e00307202 */ /* 0x004fe20000000f00 */
[----:B------:R-:W-:Y:S01]  /*5180*/  IMAD.MOV.U32 R29, RZ, RZ, R35 ;  /* 0x000000ffff1d7224 */ /* 0x000fe200078e0023 */
[----:B------:R-:W-:Y:S01]  /*5190*/  STS.128 [UR9+-0x90], R64 ;  /* 0xffff7040ff007988 */ /* 0x000fe20008000c09 */
[----:B------:R-:W-:-:S02]  /*51a0*/  IMAD.MOV.U32 R18, RZ, RZ, R36 ;  /* 0x000000ffff127224 */ /* 0x000fc400078e0024 */
[----:B------:R-:W-:Y:S01]  /*51b0*/  IMAD.MOV.U32 R24, RZ, RZ, R38 ;  /* 0x000000ffff187224 */ /* 0x000fe200078e0026 */
[----:B------:R-:W-:Y:S01]  /*51c0*/  STS.128 [UR9+-0x10], R12 ;  /* 0xfffff00cff007988 */ /* 0x000fe20008000c09 */
[----:B------:R-:W-:Y:S02]  /*51d0*/  IMAD.MOV.U32 R25, RZ, RZ, R39 ;  /* 0x000000ffff197224 */ /* 0x000fe400078e0027 */
[----:B------:R-:W-:Y:S01]  /*51e0*/  IMAD.MOV.U32 R9, RZ, RZ, R43 ;  /* 0x000000ffff097224 */ /* 0x000fe200078e002b */
[----:B------:R-:W-:Y:S01]  /*51f0*/  STS.128 [UR9+-0x80], R60 ;  /* 0xffff803cff007988 */ /* 0x000fe20008000c09 */
[----:B------:R-:W-:Y:S02]  /*5200*/  IMAD.MOV.U32 R26, RZ, RZ, R40 ;  /* 0x000000ffff1a7224 */ /* 0x000fe400078e0028 */
[----:B------:R-:W-:Y:S01]  /*5210*/  IMAD.MOV.U32 R30, RZ, RZ, R44 ;  /* 0x000000ffff1e7224 */ /* 0x000fe200078e002c */
[----:B------:R-:W-:Y:S01]  /*5220*/  STS.128 [UR9], R20 ;  /* 0x00000014ff007988 */ /* 0x000fe20008000c09 */
[----:B------:R-:W-:-:S02]  /*5230*/  IMAD.MOV.U32 R31, RZ, RZ, R45 ;  /* 0x000000ffff1f7224 */ /* 0x000fc400078e002d */
[----:B------:R-:W-:Y:S01]  /*5240*/  IMAD.MOV.U32 R49, RZ, RZ, R47 ;  /* 0x000000ffff317224 */ /* 0x000fe200078e002f */
[----:B------:R-:W-:Y:S04]  /*5250*/  STS.128 [UR9+-0x70], R68 ;  /* 0xffff9044ff007988 */ /* 0x000fe80008000c09 */
[----:B------:R-:W-:Y:S04]  /*5260*/  STS.128 [UR9+0x10], R16 ;  /* 0x00001010ff007988 */ /* 0x000fe80008000c09 */
[----:B------:R-:W-:Y:S04]  /*5270*/  STS.128 [UR9+0x30], R8 ;  /* 0x00003008ff007988 */ /* 0x000fe80008000c09 */
[----:B------:R-:W-:Y:S04]  /*5280*/  STS.128 [UR9+0x20], R24 ;  /* 0x00002018ff007988 */ /* 0x000fe80008000c09 */
[----:B------:R-:W-:Y:S04]  /*5290*/  STS.128 [UR9+-0x60], R28 ;  /* 0xffffa01cff007988 */ /* 0x000fe80008000c09 */
[----:B------:R-:W-:Y:S04]  /*52a0*/  STS.128 [UR9+-0x50], R48 ;  /* 0xffffb030ff007988 */ /* 0x000fe80008000c09 */
[----:B------:R0:W-:Y:S02]  /*52b0*/  STS.64 [UR9+-0x40], R6 ;  /* 0xffffc006ff007988 */ /* 0x0001e40008000a09 */
[----:B0-----:R-:W-:Y:S01]  /*52c0*/  MOV R6, R10 ;  /* 0x0000000a00067202 */ /* 0x001fe20000000f00 */
[----:B------:R-:W-:-:S07]  /*52d0*/  IMAD.MOV.U32 R7, RZ, RZ, R11 ;  /* 0x000000ffff077224 */ /* 0x000fce00078e000b */
.L_x_51:
[----:B------:R-:W0:Y:S01]  /*52e0*/  LDS.64 R10, [UR9+0xb0] ;  /* 0x0000b009ff0a7984 */ /* 0x000e220008000a00 */
[----:B------:R-:W-:-:S04]  /*52f0*/  UIADD3 UR10, UPT, UPT, UR10, 0x2, URZ ;  /* 0x000000020a0a7890 */ /* 0x000fc8000fffe0ff */
[----:B------:R-:W-:Y:S01]  /*5300*/  UISETP.NE.AND UP0, UPT, UR10, URZ, UPT ;  /* 0x000000ff0a00728c */ /* 0x000fe2000bf05270 */
[----:B0-----:R-:W-:-:S14]  /*5310*/  DSETP.GT.AND P0, PT, R6, R10, PT ;  /* 0x0000000a0600722a */ /* 0x001fdc0003f04000 */
[----:B------:R-:W-:Y:S05]  /*5320*/  @!P0 BRA `(.L_x_52) ;  /* 0x0000000400588947 */ /* 0x000fea0003800000 */
[----:B------:R-:W0:Y:S01]  /*5330*/  LDS.128 R48, [UR9+-0x30] ;  /* 0xffffd009ff307984 */ /* 0x000e220008000c00 */
[----:B------:R-:W-:-:S03]  /*5340*/  MOV R0, 0x1 ;  /* 0x0000000100007802 */ /* 0x000fc60000000f00 */
[----:B-----5:R-:W1:Y:S04]  /*5350*/  LDS.128 R56, [UR9+0x50] ;  /* 0x00005009ff387984 */ /* 0x020e680008000c00 */
[----:B------:R-:W2:Y:S04]  /*5360*/  LDS.128 R16, [UR9+-0x20] ;  /* 0xffffe009ff107984 */ /* 0x000ea80008000c00 */
[----:B------:R-:W3:Y:S04]  /*5370*/  LDS.128 R64, [UR9+0x60] ;  /* 0x00006009ff407984 */ /* 0x000ee80008000c00 */
[----:B------:R-:W4:Y:S04]  /*5380*/  LDS.128 R68, [UR9+0x40] ;  /* 0x00004009ff447984 */ /* 0x000f280008000c00 */
[----:B------:R-:W4:Y:S04]  /*5390*/  LDS.128 R20, [UR9+-0x10] ;  /* 0xfffff009ff147984 */ /* 0x000f280008000c00 */
[----:B------:R-:W4:Y:S04]  /*53a0*/  LDS.128 R60, [UR9+0x70] ;  /* 0x00007009ff3c7984 */ /* 0x000f280008000c00 */
[----:B------:R-:W-:Y:S04]  /*53b0*/  LDS.128 R24, [UR9] ;  /* 0x00000009ff187984 */ /* 0x000fe80008000c00 */
[----:B------:R-:W4:Y:S04]  /*53c0*/  LDS.128 R28, [UR9+0x80] ;  /* 0x00008009ff1c7984 */ /* 0x000f280008000c00 */
[----:B------:R-:W-:Y:S04]  /*53d0*/  LDS.128 R32, [UR9+0x10] ;  /* 0x00001009ff207984 */ /* 0x000fe80008000c00 */
[----:B------:R-:W-:Y:S01]  /*53e0*/  LDS.128 R36, [UR9+0x90] ;  /* 0x00009009ff247984 */ /* 0x000fe20008000c00 */
[----:B0-----:R-:W-:Y:S01]  /*53f0*/  MOV R52, R50 ;  /* 0x0000003200347202 */ /* 0x001fe20000000f00 */
[----:B------:R-:W-:Y:S01]  /*5400*/  IMAD.MOV.U32 R53, RZ, RZ, R51 ;  /* 0x000000ffff357224 */ /* 0x000fe200078e0033 */
[----:B------:R-:W-:Y:S01]  /*5410*/  MOV R75, R49 ;  /* 0x00000031004b7202 */ /* 0x000fe20000000f00 */
[----:B------:R-:W0:Y:S01]  /*5420*/  LDS.128 R40, [UR9+0x20] ;  /* 0x00002009ff287984 */ /* 0x000e220008000c00 */
[----:B-1----:R-:W-:Y:S01]  /*5430*/  IMAD.MOV.U32 R50, RZ, RZ, R56 ;  /* 0x000000ffff327224 */ /* 0x002fe200078e0038 */
[----:B------:R-:W-:Y:S01]  /*5440*/  MOV R51, R57 ;  /* 0x0000003900337202 */ /* 0x000fe20000000f00 */
[----:B------:R-:W-:Y:S01]  /*5450*/  IMAD.MOV.U32 R56, RZ, RZ, R58 ;  /* 0x000000ffff387224 */ /* 0x000fe200078e003a */
[----:B------:R-:W1:Y:S01]  /*5460*/  LDS.128 R44, [UR9+0xa0] ;  /* 0x0000a009ff2c7984 */ /* 0x000e620008000c00 */
[----:B------:R-:W-:Y:S01]  /*5470*/  IMAD.MOV.U32 R57, RZ, RZ, R59 ;  /* 0x000000ffff397224 */ /* 0x000fe200078e003b */
[----:B--2---:R-:W-:Y:S01]  /*5480*/  MOV R54, R16 ;  /* 0x0000001000367202 */ /* 0x004fe20000000f00 */
[----:B------:R-:W-:Y:S01]  /*5490*/  IMAD.MOV.U32 R55, RZ, RZ, R17 ;  /* 0x000000ffff377224 */ /* 0x000fe200078e0011 */
[----:B------:R-:W2:Y:S01]  /*54a0*/  LDS.64 R72, [UR9+-0x38] ;  /* 0xffffc809ff487984 */ /* 0x000ea20008000a00 */
[----:B---3--:R-:W-:Y:S01]  /*54b0*/  IMAD.MOV.U32 R58, RZ, RZ, R64 ;  /* 0x000000ffff3a7224 */ /* 0x008fe200078e0040 */
[----:B------:R-:W-:Y:S01]  /*54c0*/  MOV R59, R65 ;  /* 0x00000041003b7202 */ /* 0x000fe20000000f00 */
[----:B------:R-:W-:Y:S01]  /*54d0*/  IMAD.MOV.U32 R74, RZ, RZ, R48 ;  /* 0x000000ffff4a7224 */ /* 0x000fe200078e0030 */
[----:B------:R-:W3:Y:S01]  /*54e0*/  LDS.64 R14, [UR9+0x30] ;  /* 0x00003009ff0e7984 */ /* 0x000ee20008000a00 */
[----:B------:R-:W-:Y:S01]  /*54f0*/  IMAD.MOV.U32 R64, RZ, RZ, R18 ;  /* 0x000000ffff407224 */ /* 0x000fe200078e0012 */
[----:B------:R-:W-:Y:S01]  /*5500*/  MOV R16, R66 ;  /* 0x0000004200107202 */ /* 0x000fe20000000f00 */
[----:B------:R-:W-:Y:S01]  /*5510*/  IMAD.MOV.U32 R65, RZ, RZ, R19 ;  /* 0x000000ffff417224 */ /* 0x000fe200078e0013 */
[----:B----4-:R-:W-:Y:S01]  /*5520*/  STS.64 [UR9+-0x38], R68 ;  /* 0xffffc844ff007988 */ /* 0x010fe20008000a09 */
[----:B------:R-:W-:Y:S01]  /*5530*/  IMAD.MOV.U32 R17, RZ, RZ, R67 ;  /* 0x000000ffff117224 */ /* 0x000fe200078e0043 */
[----:B------:R-:W-:Y:S01]  /*5540*/  MOV R67, R21 ;  /* 0x0000001500437202 */ /* 0x000fe20000000f00 */
[----:B------:R-:W-:Y:S01]  /*5550*/  IMAD.MOV.U32 R48, RZ, RZ, R70 ;  /* 0x000000ffff307224 */ /* 0x000fe200078e0046 */
[----:B------:R-:W-:Y:S01]  /*5560*/  MOV R18, R60 ;  /* 0x0000003c00127202 */ /* 0x000fe20000000f00 */
[----:B------:R-:W-:Y:S01]  /*5570*/  IMAD.MOV.U32 R49, RZ, RZ, R71 ;  /* 0x000000ffff317224 */ /* 0x000fe200078e0047 */
[----:B------:R-:W-:Y:S01]  /*5580*/  STS.128 [UR9+0x50], R52 ;  /* 0x00005034ff007988 */ /* 0x000fe20008000c09 */
[----:B------:R-:W-:-:S02]  /*5590*/  IMAD.MOV.U32 R66, RZ, RZ, R20 ;  /* 0x000000ffff427224 */ /* 0x000fc400078e0014 */
[----:B------:R-:W-:Y:S01]  /*55a0*/  IMAD.MOV.U32 R19, RZ, RZ, R61 ;  /* 0x000000ffff137224 */ /* 0x000fe200078e003d */
[----:B------:R-:W-:Y:S01]  /*55b0*/  MOV R61, R63 ;  /* 0x0000003f003d7202 */ /* 0x000fe20000000f00 */
[----:B------:R-:W-:Y:S01]  /*55c0*/  IMAD.MOV.U32 R20, RZ, RZ, R22 ;  /* 0x000000ffff147224 */ /* 0x000fe200078e0016 */
[----:B------:R-:W-:Y:S01]  /*55d0*/  MOV R63, R29 ;  /* 0x0000001d003f7202 */ /* 0x000fe20000000f00 */
[----:B------:R-:W-:Y:S01]  /*55e0*/  IMAD.MOV.U32 R21, RZ, RZ, R23 ;  /* 0x000000ffff157224 */ /* 0x000fe200078e0017 */
[----:B------:R4:W-:Y:S01]  /*55f0*/  STS.128 [UR9+-0x30], R48 ;  /* 0xffffd030ff007988 */ /* 0x0009e20008000c09 */
[----:B------:R-:W-:Y:S02]  /*5600*/  IMAD.MOV.U32 R60, RZ, RZ, R62 ;  /* 0x000000ffff3c7224 */ /* 0x000fe400078e003e */
[----:B------:R-:W-:Y:S01]  /*5610*/  IMAD.MOV.U32 R22, RZ, RZ, R24 ;  /* 0x000000ffff167224 */ /* 0x000fe200078e0018 */
[----:B------:R-:W-:Y:S01]  /*5620*/  MOV R24, R26 ;  /* 0x0000001a00187202 */ /* 0x000fe20000000f00 */
[----:B------:R-:W-:Y:S01]  /*5630*/  IMAD.MOV.U32 R23, RZ, RZ, R25 ;  /* 0x000000ffff177224 */ /* 0x000fe200078e0019 */
[----:B------:R1:W-:Y:S01]  /*5640*/  STS.128 [UR9+-0x20], R56 ;  /* 0xffffe038ff007988 */ /* 0x0003e20008000c09 */
[----:B------:R-:W-:-:S02]  /*5650*/  IMAD.MOV.U32 R62, RZ, RZ, R28 ;  /* 0x000000ffff3e7224 */ /* 0x000fc400078e001c */
[----:B------:R-:W-:Y:S01]  /*5660*/  IMAD.MOV.U32 R25, RZ, RZ, R27 ;  /* 0x000000ffff197224 */ /* 0x000fe200078e001b */
[----:B0-----:R-:W-:Y:S01]  /*5670*/  MOV R12, R42 ;  /* 0x0000002a000c7202 */ /* 0x001fe20000000f00 */
[----:B------:R-:W-:Y:S01]  /*5680*/  IMAD.MOV.U32 R28, RZ, RZ, R34 ;  /* 0x000000ffff1c7224 */ /* 0x000fe200078e0022 */
[----:B------:R-:W-:Y:S01]  /*5690*/  MOV R34, R36 ;  /* 0x0000002400227202 */ /* 0x000fe20000000f00 */
[----:B------:R-:W-:Y:S01]  /*56a0*/  IMAD.MOV.U32 R29, RZ, RZ, R35 ;  /* 0x000000ffff1d7224 */ /* 0x000fe200078e0023 */
[----:B----4-:R-:W-:Y:S01]  /*56b0*/  MOV R50, R10 ;  /* 0x0000000a00327202 */ /* 0x010fe20000000f00 */
[----:B------:R-:W-:Y:S01]  /*56c0*/  IMAD.MOV.U32 R26, RZ, RZ, R32 ;  /* 0x000000ffff1a7224 */ /* 0x000fe200078e0020 */
[----:B------:R0:W-:Y:S01]  /*56d0*/  STS.128 [UR9+0x60], R64 ;  /* 0x00006040ff007988 */ /* 0x0001e20008000c09 */
[----:B------:R-:W-:Y:S01]  /*56e0*/  IMAD.MOV.U32 R27, RZ, RZ, R33 ;  /* 0x000000ffff1b7224 */ /* 0x000fe200078e0021 */
[----:B------:R-:W-:Y:S01]  /*56f0*/  MOV R33, R31 ;  /* 0x0000001f00217202 */ /* 0x000fe20000000f00 */
[----:B------:R-:W-:Y:S01]  /*5700*/  IMAD.MOV.U32 R35, RZ, RZ, R37 ;  /* 0x000000ffff237224 */ /* 0x000fe200078e0025 */
[----:B------:R-:W-:Y:S01]  /*5710*/  MOV R37, R39 ;  /* 0x0000002700257202 */ /* 0x000fe20000000f00 */
[----:B------:R-:W-:Y:S01]  /*5720*/  IMAD.MOV.U32 R32, RZ, RZ, R30 ;  /* 0x000000ffff207224 */ /* 0x000fe200078e001e */
[----:B-1----:R-:W-:Y:S01]  /*5730*/  MOV R39, R45 ;  /* 0x0000002d00277202 */ /* 0x002fe20000000f00 */
[----:B------:R-:W-:Y:S01]  /*5740*/  IMAD.MOV.U32 R36, RZ, RZ, R38 ;  /* 0x000000ffff247224 */ /* 0x000fe200078e0026 */
[----:B--2---:R0:W-:Y:S01]  /*5750*/  STS.128 [UR9+0x40], R72 ;  /* 0x00004048ff007988 */ /* 0x0041e20008000c09 */
[----:B------:R-:W-:-:S02]  /*5760*/  IMAD.MOV.U32 R51, RZ, RZ, R11 ;  /* 0x000000ffff337224 */ /* 0x000fc400078e000b */
[----:B------:R-:W-:Y:S01]  /*5770*/  IMAD.MOV.U32 R30, RZ, RZ, R40 ;  /* 0x000000ffff1e7224 */ /* 0x000fe200078e0028 */
[----:B------:R0:W-:Y:S01]  /*5780*/  STS.128 [UR9+-0x10], R16 ;  /* 0xfffff010ff007988 */ /* 0x0001e20008000c09 */
[----:B------:R-:W-:Y:S02]  /*5790*/  IMAD.MOV.U32 R31, RZ, RZ, R41 ;  /* 0x000000ffff1f7224 */ /* 0x000fe400078e0029 */
[----:B------:R-:W-:Y:S01]  /*57a0*/  IMAD.MOV.U32 R13, RZ, RZ, R43 ;  /* 0x000000ffff0d7224 */ /* 0x000fe200078e002b */
[----:B------:R0:W-:Y:S01]  /*57b0*/  STS.128 [UR9+0x70], R20 ;  /* 0x00007014ff007988 */ /* 0x0001e20008000c09 */
[----:B------:R-:W-:Y:S02]  /*57c0*/  IMAD.MOV.U32 R38, RZ, RZ, R44 ;  /* 0x000000ffff267224 */ /* 0x000fe400078e002c */
[----:B------:R-:W-:Y:S01]  /*57d0*/  IMAD.MOV.U32 R48, RZ, RZ, R46 ;  /* 0x000000ffff307224 */ /* 0x000fe200078e002e */
[----:B------:R0:W-:Y:S01]  /*57e0*/  STS.128 [UR9], R60 ;  /* 0x0000003cff007988 */ /* 0x0001e20008000c09 */
[----:B------:R-:W-:-:S02]  /*57f0*/  IMAD.MOV.U32 R49, RZ, RZ, R47 ;  /* 0x000000ffff317224 */ /* 0x000fc400078e002f */
[----:B------:R-:W-:Y:S01]  /*5800*/  IMAD.MOV.U32 R10, RZ, RZ, R6 ;  /* 0x000000ffff0a7224 */ /* 0x000fe200078e0006 */
[----:B------:R0:W-:Y:S01]  /*5810*/  STS.128 [UR9+0x80], R24 ;  /* 0x00008018ff007988 */ /* 0x0001e20008000c09 */
[----:B------:R-:W-:-:S03]  /*5820*/  IMAD.MOV.U32 R11, RZ, RZ, R7 ;  /* 0x000000ffff0b7224 */ /* 0x000fc600078e0007 */
[----:B------:R0:W-:Y:S04]  /*5830*/  STS.128 [UR9+0x10], R32 ;  /* 0x00001020ff007988 */ /* 0x0001e80008000c09 */
[----:B------:R0:W-:Y:S04]  /*5840*/  STS.128 [UR9+0x90], R28 ;  /* 0x0000901cff007988 */ /* 0x0001e80008000c09 */
[----:B---3--:R0:W-:Y:S04]  /*5850*/  STS.128 [UR9+0xa0], R12 ;  /* 0x0000a00cff007988 */ /* 0x0081e80008000c09 */
[----:B------:R0:W-:Y:S04]  /*5860*/  STS.128 [UR9+0x20], R36 ;  /* 0x00002024ff007988 */ /* 0x0001e80008000c09 */
[----:B------:R0:W-:Y:S04]  /*5870*/  STS.128 [UR9+0x30], R48 ;  /* 0x00003030ff007988 */ /* 0x0001e80008000c09 */
[----:B------:R0:W-:Y:S02]  /*5880*/  STS.64 [UR9+0xb0], R6 ;  /* 0x0000b006ff007988 */ /* 0x0001e40008000a09 */
.L_x_52:
[----:B------:R-:W-:Y:S01]  /*5890*/  UIADD3 UR9, UPT, UPT, UR9, 0xf0, URZ ;  /* 0x000000f009097890 */ /* 0x000fe2000fffe0ff */
[----:B------:R-:W-:Y:S11]  /*58a0*/  BRA.U UP0, `(.L_x_53) ;  /* 0xfffffff5002c7547 */ /* 0x000ff6000b83ffff */
.L_x_50:
[----:B------:R-:W-:-:S04]  /*58b0*/  ULOP3.LUT UR9, UR8, 0x1, URZ, 0xc0, !UPT ;  /* 0x0000000108097892 */ /* 0x000fc8000f8ec0ff */
[----:B------:R-:W-:-:S09]  /*58c0*/  UISETP.NE.U32.AND UP0, UPT, UR9, 0x1, UPT ;  /* 0x000000010900788c */ /* 0x000fd2000bf05070 */
[----:B------:R-:W-:Y:S05]  /*58d0*/  BRA.U UP0, `(.L_x_54) ;  /* 0x0000000500787547 */ /* 0x000fea000b800000 */
[----:B------:R-:W3:Y:S01]  /*58e0*/  S2UR UR10, SR_CgaCtaId ;  /* 0x00000000000a79c3 */ /* 0x000ee20000008800 */
[----:B------:R-:W-:Y:S02]  /*58f0*/  UMOV UR9, 0x400 ;  /* 0x0000040000097882 */ /* 0x000fe40000000000 */
[----:B---3--:R-:W-:-:S04]  /*5900*/  ULEA UR9, UR10, UR9, 0x18 ;  /* 0x000000090a097291 */ /* 0x008fc8000f8ec0ff */
[----:B------:R-:W-:-:S09]  /*5910*/  UIMAD UR5, UR5, 0x78, UR9 ;  /* 0x00000078050578a4 */ /* 0x000fd2000f8e0209 */
[----:B012---:R-:W-:Y:S04]  /*5920*/  LDS.128 R12, [UR5+0x70] ;  /* 0x00007005ff0c7984 */ /* 0x007fe80008000c00 */
[----:B------:R-:W0:Y:S02]  /*5930*/  LDS.128 R8, [UR5+0xe0] ;  /* 0x0000e005ff087984 */ /* 0x000e240008000c00 */
[----:B0-----:R-:W-:-:S14]  /*5940*/  DSETP.GT.AND P0, PT, R12, R10, PT ;  /* 0x0000000a0c00722a */ /* 0x001fdc0003f04000 */
[----:B------:R-:W-:Y:S05]  /*5950*/  @!P0 BRA `(.L_x_54) ;  /* 0x0000000400588947 */ /* 0x000fea0003800000 */
[----:B------:R-:W0:Y:S01]  /*5960*/  LDS.128 R48, [UR5+0x80] ;  /* 0x00008005ff307984 */ /* 0x000e220008000c00 */
[----:B------:R-:W-:Y:S01]  /*5970*/  MOV R68, R14 ;  /* 0x0000000e00447202 */ /* 0x000fe20000000f00 */
[----:B------:R-:W-:Y:S02]  /*5980*/  IMAD.MOV.U32 R69, RZ, RZ, R15 ;  /* 0x000000ffff457224 */ /* 0x000fe400078e000f */
[----:B------:R-:W1:Y:S01]  /*5990*/  LDS.128 R16, [UR5] ;  /* 0x00000005ff107984 */ /* 0x000e620008000c00 */
[----:B------:R-:W-:-:S03]  /*59a0*/  IMAD.MOV.U32 R0, RZ, RZ, 0x1 ;  /* 0x00000001ff007424 */ /* 0x000fc600078e00ff */
[----:B-----5:R-:W2:Y:S04]  /*59b0*/  LDS.128 R56, [UR5+0x10] ;  /* 0x00001005ff387984 */ /* 0x020ea80008000c00 */
[----:B------:R-:W3:Y:S04]  /*59c0*/  LDS.128 R64, [UR5+0x90] ;  /* 0x00009005ff407984 */ /* 0x000ee80008000c00 */
[----:B------:R-:W4:Y:S04]  /*59d0*/  LDS.128 R4, [UR5+0x20] ;  /* 0x00002005ff047984 */ /* 0x000f280008000c00 */
[----:B------:R-:W4:Y:S04]  /*59e0*/  LDS.128 R60, [UR5+0xa0] ;  /* 0x0000a005ff3c7984 */ /* 0x000f280008000c00 */
[----:B------:R-:W4:Y:S04]  /*59f0*/  LDS.128 R20, [UR5+0x30] ;  /* 0x00003005ff147984 */ /* 0x000f280008000c00 */
[----:B------:R-:W-:Y:S04]  /*5a00*/  LDS.128 R24, [UR5+0xb0] ;  /* 0x0000b005ff187984 */ /* 0x000fe80008000c00 */
[----:B------:R-:W4:Y:S04]  /*5a10*/  LDS.128 R28, [UR5+0x40] ;  /* 0x00004005ff1c7984 */ /* 0x000f280008000c00 */
[----:B------:R-:W-:Y:S04]  /*5a20*/  LDS.128 R32, [UR5+0xc0] ;  /* 0x0000c005ff207984 */ /* 0x000fe80008000c00 */
[----:B------:R-:W4:Y:S01]  /*5a30*/  LDS.128 R36, [UR5+0x50] ;  /* 0x00005005ff247984 */ /* 0x000f220008000c00 */
[----:B0-----:R-:W-:Y:S01]  /*5a40*/  IMAD.MOV.U32 R70, RZ, RZ, R48 ;  /* 0x000000ffff467224 */ /* 0x001fe200078e0030 */
[----:B------:R-:W-:Y:S01]  /*5a50*/  MOV R71, R49 ;  /* 0x0000003100477202 */ /* 0x000fe20000000f00 */
[----:B------:R-:W-:Y:S01]  /*5a60*/  IMAD.MOV.U32 R53, RZ, RZ, R51 ;  /* 0x000000ffff357224 */ /* 0x000fe200078e0033 */
[----:B------:R-:W0:Y:S01]  /*5a70*/  LDS.128 R40, [UR5+0x60] ;  /* 0x00006005ff287984 */ /* 0x000e220008000c00 */
[----:B------:R-:W-:Y:S01]  /*5a80*/  MOV R52, R50 ;  /* 0x0000003200347202 */ /* 0x000fe20000000f00 */
[----:B-1----:R-:W-:Y:S01]  /*5a90*/  IMAD.MOV.U32 R48, RZ, RZ, R18 ;  /* 0x000000ffff307224 */ /* 0x002fe200078e0012 */
[----:B------:R-:W-:Y:S01]  /*5aa0*/  MOV R18, R12 ;  /* 0x0000000c00127202 */ /* 0x000fe20000000f00 */
[----:B------:R-:W1:Y:S01]  /*5ab0*/  LDS.128 R44, [UR5+0xd0] ;  /* 0x0000d005ff2c7984 */ /* 0x000e620008000c00 */
[----:B------:R-:W-:Y:S01]  /*5ac0*/  IMAD.MOV.U32 R49, RZ, RZ, R19 ;  /* 0x000000ffff317224 */ /* 0x000fe200078e0013 */
[----:B--2---:R-:W-:Y:S01]  /*5ad0*/  MOV R51, R57 ;  /* 0x0000003900337202 */ /* 0x004fe20000000f00 */
[----:B------:R-:W-:Y:S01]  /*5ae0*/  IMAD.MOV.U32 R50, RZ, RZ, R56 ;  /* 0x000000ffff327224 */ /* 0x000fe200078e0038 */
[----:B---3--:R-:W-:Y:S01]  /*5af0*/  MOV R54, R64 ;  /* 0x0000004000367202 */ /* 0x008fe20000000f00 */
[----:B------:R-:W-:Y:S01]  /*5b00*/  IMAD.MOV.U32 R56, RZ, RZ, R58 ;  /* 0x000000ffff387224 */ /* 0x000fe200078e003a */
[----:B------:R-:W-:Y:S01]  /*5b10*/  STS.64 [UR5+0x70], R10 ;  /* 0x0000700aff007988 */ /* 0x000fe20008000a05 */
[----:B------:R-:W-:Y:S01]  /*5b20*/  IMAD.MOV.U32 R57, RZ, RZ, R59 ;  /* 0x000000ffff397224 */ /* 0x000fe200078e003b */
[----:B----4-:R-:W-:Y:S01]  /*5b30*/  MOV R59, R5 ;  /* 0x00000005003b7202 */ /* 0x010fe20000000f00 */
[----:B------:R-:W-:Y:S01]  /*5b40*/  IMAD.MOV.U32 R55, RZ, RZ, R65 ;  /* 0x000000ffff377224 */ /* 0x000fe200078e0041 */
[----:B------:R2:W-:Y:S01]  /*5b50*/  STS.128 [UR5+0x80], R48 ;  /* 0x00008030ff007988 */ /* 0x0005e20008000c05 */
        /* <DEDUP_REMOVED lines=9> */
[----:B------:R3:W-:Y:S01]  /*5bf0*/  STS.128 [UR5], R68 ;  /* 0x00000044ff007988 */ /* 0x0007e20008000c05 */
[----:B------:R-:W-:-:S02]  /*5c00*/  IMAD.MOV.U32 R60, RZ, RZ, R62 ;  /* 0x000000ffff3c7224 */ /* 0x000fc400078e003e */
[----:B------:R-:W-:Y:S01]  /*5c10*/  IMAD.MOV.U32 R61, RZ, RZ, R63 ;  /* 0x000000ffff3d7224 */ /* 0x000fe200078e003f */
[----:B--2---:R-:W-:Y:S01]  /*5c20*/  MOV R51, R9 ;  /* 0x0000000900337202 */ /* 0x004fe20000000f00 */
        /* <DEDUP_REMOVED lines=9> */
[----:B------:R3:W-:Y:S01]  /*5cc0*/  STS.128 [UR5+0x10], R52 ;  /* 0x00001034ff007988 */ /* 0x0007e20008000c05 */
[----:B------:R-:W-:Y:S01]  /*5cd0*/  IMAD.MOV.U32 R25, RZ, RZ, R27 ;  /* 0x000000ffff197224 */ /* 0x000fe200078e001b */
[----:B0-----:R-:W-:Y:S01]  /*5ce0*/  MOV R16, R42 ;  /* 0x0000002a00107202 */ /* 0x001fe20000000f00 */
[----:B------:R-:W-:Y:S01]  /*5cf0*/  IMAD.MOV.U32 R22, RZ, RZ, R28 ;  /* 0x000000ffff167224 */ /* 0x000fe200078e001c */
[----:B------:R-:W-:Y:S01]  /*5d00*/  MOV R28, R34 ;  /* 0x00000022001c7202 */ /* 0x000fe20000000f00 */
[----:B------:R-:W-:Y:S01]  /*5d10*/  IMAD.MOV.U32 R19, RZ, RZ, R13 ;  /* 0x000000ffff137224 */ /* 0x000fe200078e000d */
[----:B------:R-:W-:Y:S01]  /*5d20*/  MOV R15, R41 ;  /* 0x00000029000f7202 */ /* 0x000fe20000000f00 */
[----:B------:R-:W-:Y:S01]  /*5d30*/  IMAD.MOV.U32 R8, RZ, RZ, R30 ;  /* 0x000000ffff087224 */ /* 0x000fe200078e001e */
[----:B-1----:R-:W-:Y:S01]  /*5d40*/  MOV R48, R46 ;  /* 0x0000002e00307202 */ /* 0x002fe20000000f00 */
        /* <DEDUP_REMOVED lines=18> */
[----:B------:R3:W-:Y:S04]  /*5e70*/  STS.128 [UR5+0xc0], R8 ;  /* 0x0000c008ff007988 */ /* 0x0007e80008000c05 */
[----:B------:R3:W-:Y:S04]  /*5e80*/  STS.128 [UR5+0xe0], R16 ;  /* 0x0000e010ff007988 */ /* 0x0007e80008000c05 */
[----:B------:R3:W-:Y:S04]  /*5e90*/  STS.128 [UR5+0xd0], R12 ;  /* 0x0000d00cff007988 */ /* 0x0007e80008000c05 */
[----:B------:R3:W-:Y:S04]  /*5ea0*/  STS.128 [UR5+0x50], R28 ;  /* 0x0000501cff007988 */ /* 0x0007e80008000c05 */
[----:B------:R3:W-:Y:S02]  /*5eb0*/  STS.128 [UR5+0x60], R48 ;  /* 0x00006030ff007988 */ /* 0x0007e40008000c05 */
.L_x_54:
[----:B------:R-:W-:-:S13]  /*5ec0*/  LOP3.LUT P0, RZ, R0, 0xff, RZ, 0xc0, !PT ;  /* 0x000000ff00ff7812 */ /* 0x000fda000780c0ff */
.L_x_49:
[----:B------:R-:W4:Y:S01]  /*5ed0*/  LDC R0, c[0x0][0x360] ;  /* 0x0000d800ff007b82 */ /* 0x000f220000000800 */
[----:B------:R-:W-:Y:S02]  /*5ee0*/  UIADD3 UR4, UPT, UPT, UR4, 0x1, URZ ;  /* 0x0000000104047890 */ /* 0x000fe4000fffe0ff */
[----:B------:R-:W-:-:S04]  /*5ef0*/  UIADD3 UR8, UPT, UPT, UR8, -0x1, URZ ;  /* 0xffffffff08087890 */ /* 0x000fc8000fffe0ff */
[----:B----4-:R-:W-:-:S13]  /*5f00*/  ISETP.GT.U32.AND P1, PT, R0, UR4, PT ;  /* 0x0000000400007c0c */ /* 0x010fda000bf24070 */
[----:B------:R-:W-:Y:S05]  /*5f10*/  @P0 BRA P1, `(.L_x_55) ;  /* 0xffffffec00540947 */ /* 0x000fea000083ffff */
[----:B------:R-:W4:Y:S01]  /*5f20*/  S2UR UR5, SR_CgaCtaId ;  /* 0x00000000000579c3 */ /* 0x000f220000008800 */
[----:B------:R-:W-:Y:S01]  /*5f30*/  UMOV UR4, 0x400 ;  /* 0x0000040000047882 */ /* 0x000fe20000000000 */
[----:B012---:R-:W0:Y:S06]  /*5f40*/  S2R R35, SR_CTAID.X ;  /* 0x0000000000237919 */ /* 0x007e2c0000002500 */
[----:B-----5:R-:W0:Y:S01]  /*5f50*/  LDC.64 R2, c[0x0][0x398] ;  /* 0x0000e600ff027b82 */ /* 0x020e220000000a00 */
[----:B----4-:R-:W-:-:S09]  /*5f60*/  ULEA UR4, UR5, UR4, 0x18 ;  /* 0x0000000405047291 */ /* 0x010fd2000f8ec0ff */
[----:B---3--:R-:W1:Y:S01]  /*5f70*/  LDS.128 R4, [UR4] ;  /* 0x00000004ff047984 */ /* 0x008e620008000c00 */
[----:B0-----:R-:W-:-:S03]  /*5f80*/  IMAD.WIDE.U32 R2, R35, 0x78, R2 ;  /* 0x0000007823027825 */ /* 0x001fc600078e0002 */
[----:B------:R-:W0:Y:S04]  /*5f90*/  LDS.128 R8, [UR4+0x10] ;  /* 0x00001004ff087984 */ /* 0x000e280008000c00 */
[----:B------:R-:W2:Y:S04]  /*5fa0*/  LDS.128 R12, [UR4+0x20] ;  /* 0x00002004ff0c7984 */ /* 0x000ea80008000c00 */
[----:B------:R-:W3:Y:S04]  /*5fb0*/  LDS.128 R16, [UR4+0x30] ;  /* 0x00003004ff107984 */ /* 0x000ee80008000c00 */
[----:B------:R-:W4:Y:S04]  /*5fc0*/  LDS.128 R20, [UR4+0x40] ;  /* 0x00004004ff147984 */ /* 0x000f280008000c00 */
[----:B------:R-:W4:Y:S04]  /*5fd0*/  LDS.128 R24, [UR4+0x50] ;  /* 0x00005004ff187984 */ /* 0x000f280008000c00 */
[----:B------:R-:W4:Y:S04]  /*5fe0*/  LDS.128 R28, [UR4+0x60] ;  /* 0x00006004ff1c7984 */ /* 0x000f280008000c00 */
[----:B------:R-:W4:Y:S04]  /*5ff0*/  LDS.64 R32, [UR4+0x70] ;  /* 0x00007004ff207984 */ /* 0x000f280008000a00 */
[----:B-1----:R1:W-:Y:S04]  /*6000*/  STG.E.64 desc[UR12][R2.64], R4 ;  /* 0x0000000402007986 */ /* 0x0023e8000c101b0c */
[----:B------:R1:W-:Y:S04]  /*6010*/  STG.E.64 desc[UR12][R2.64+0x8], R6 ;  /* 0x0000080602007986 */ /* 0x0003e8000c101b0c */
[----:B0-----:R1:W-:Y:S04]  /*6020*/  STG.E.64 desc[UR12][R2.64+0x10], R8 ;  /* 0x0000100802007986 */ /* 0x0013e8000c101b0c */
[----:B------:R1:W-:Y:S04]  /*6030*/  STG.E.64 desc[UR12][R2.64+0x18], R10 ;  /* 0x0000180a02007986 */ /* 0x0003e8000c101b0c */
[----:B--2---:R1:W-:Y:S04]  /*6040*/  STG.E.64 desc[UR12][R2.64+0x20], R12 ;  /* 0x0000200c02007986 */ /* 0x0043e8000c101b0c */
[----:B------:R1:W-:Y:S04]  /*6050*/  STG.E.64 desc[UR12][R2.64+0x28], R14 ;  /* 0x0000280e02007986 */ /* 0x0003e8000c101b0c */
[----:B---3--:R1:W-:Y:S04]  /*6060*/  STG.E.64 desc[UR12][R2.64+0x30], R16 ;  /* 0x0000301002007986 */ /* 0x0083e8000c101b0c */
[----:B------:R1:W-:Y:S04]  /*6070*/  STG.E.64 desc[UR12][R2.64+0x38], R18 ;  /* 0x0000381202007986 */ /* 0x0003e8000c101b0c */
[----:B----4-:R1:W-:Y:S04]  /*6080*/  STG.E.64 desc[UR12][R2.64+0x40], R20 ;  /* 0x0000401402007986 */ /* 0x0103e8000c101b0c */
[----:B------:R1:W-:Y:S04]  /*6090*/  STG.E.64 desc[UR12][R2.64+0x48], R22 ;  /* 0x0000481602007986 */ /* 0x0003e8000c101b0c */
[----:B------:R1:W-:Y:S04]  /*60a0*/  STG.E.64 desc[UR12][R2.64+0x50], R24 ;  /* 0x0000501802007986 */ /* 0x0003e8000c101b0c */
[----:B------:R1:W-:Y:S04]  /*60b0*/  STG.E.64 desc[UR12][R2.64+0x58], R26 ;  /* 0x0000581a02007986 */ /* 0x0003e8000c101b0c */
[----:B------:R1:W-:Y:S04]  /*60c0*/  STG.E.64 desc[UR12][R2.64+0x60], R28 ;  /* 0x0000601c02007986 */ /* 0x0003e8000c101b0c */
[----:B------:R1:W-:Y:S04]  /*60d0*/  STG.E.64 desc[UR12][R2.64+0x68], R30 ;  /* 0x0000681e02007986 */ /* 0x0003e8000c101b0c */
[----:B------:R1:W-:Y:S02]  /*60e0*/  STG.E.64 desc[UR12][R2.64+0x70], R32 ;  /* 0x0000702002007986 */ /* 0x0003e4000c101b0c */
.L_x_48:
[----:B------:R-:W-:Y:S05]  /*60f0*/  BSYNC.RECONVERGENT B0 ;  /* 0x0000000000007941 */ /* 0x000fea0003800200 */
.L_x_47:
[----:B------:R-:W-:Y:S06]  /*6100*/  BAR.SYNC.DEFER_BLOCKING 0x0 ;  /* 0x0000000000007b1d */ /* 0x000fec0000010000 */
[----:B------:R-:W-:Y:S05]  /*6110*/  EXIT ;  /* 0x000000000000794d */ /* 0x000fea0003800000 */
        .weak           $__internal_0_$__cuda_sm20_div_rn_f64_full
        .type           $__internal_0_$__cuda_sm20_div_rn_f64_full,@function
        .size           $__internal_0_$__cuda_sm20_div_rn_f64_full,(.L_x_71 - $__internal_0_$__cuda_sm20_div_rn_f64_full)
$__internal_0_$__cuda_sm20_div_rn_f64_full:
[C---:B------:R-:W-:Y:S01]  /*6120*/  FSETP.GEU.AND P0, PT, |R3|.reuse, 1.469367938527859385e-39, PT ;  /* 0x001000000300780b */ /* 0x040fe20003f0e200 */
[----:B------:R-:W-:Y:S01]  /*6130*/  IMAD.MOV.U32 R43, RZ, RZ, R3 ;  /* 0x000000ffff2b7224 */ /* 0x000fe200078e0003 */
[----:B------:R-:W-:Y:S01]  /*6140*/  LOP3.LUT R44, R3, 0x800fffff, RZ, 0xc0, !PT ;  /* 0x800fffff032c7812 */ /* 0x000fe200078ec0ff */
[----:B------:R-:W-:Y:S01]  /*6150*/  BSSY.RECONVERGENT B2, `(.L_x_56) ;  /* 0x0000056000027945 */ /* 0x000fe20003800200 */
[----:B------:R-:W-:Y:S02]  /*6160*/  MOV R42, R8 ;  /* 0x00000008002a7202 */ /* 0x000fe40000000f00 */
[----:B------:R-:W-:Y:S01]  /*6170*/  LOP3.LUT R45, R44, 0x3ff00000, RZ, 0xfc, !PT ;  /* 0x3ff000002c2d7812 */ /* 0x000fe200078efcff */
[----:B------:R-:W-:Y:S01]  /*6180*/  IMAD.MOV.U32 R44, RZ, RZ, R8 ;  /* 0x000000ffff2c7224 */ /* 0x000fe200078e0008 */
[----:B------:R-:W-:Y:S02]  /*6190*/  FSETP.GEU.AND P2, PT, |R41|, 1.469367938527859385e-39, PT ;  /* 0x001000002900780b */ /* 0x000fe40003f4e200 */
[----:B------:R-:W-:-:S02]  /*61a0*/  MOV R60, 0x1 ;  /* 0x00000001003c7802 */ /* 0x000fc40000000f00 */
[----:B------:R-:W-:Y:S01]  /*61b0*/  LOP3.LUT R11, R41, 0x7ff00000, RZ, 0xc0, !PT ;  /* 0x7ff00000290b7812 */ /* 0x000fe200078ec0ff */
[----:B------:R-:W-:Y:S01]  /*61c0*/  @!P0 DMUL R44, R42, 8.98846567431157953865e+307 ;  /* 0x7fe000002a2c8828 */ /* 0x000fe20000000000 */
[----:B------:R-:W-:-:S04]  /*61d0*/  LOP3.LUT R48, R3, 0x7ff00000, RZ, 0xc0, !PT ;  /* 0x7ff0000003307812 */ /* 0x000fc800078ec0ff */
[----:B------:R-:W-:Y:S01]  /*61e0*/  ISETP.GE.U32.AND P1, PT, R11, R48, PT ;  /* 0x000000300b00720c */ /* 0x000fe20003f26070 */
[----:B------:R-:W0:Y:S02]  /*61f0*/  MUFU.RCP64H R61, R45 ;  /* 0x0000002d003d7308 */ /* 0x000e240000001800 */
[----:B------:R-:W-:Y:S02]  /*6200*/  @!P2 LOP3.LUT R46, R43, 0x7ff00000, RZ, 0xc0, !PT ;  /* 0x7ff000002b2ea812 */ /* 0x000fe400078ec0ff */
[----:B------:R-:W-:Y:S02]  /*6210*/  @!P2 MOV R64, RZ ;  /* 0x000000ff0040a202 */ /* 0x000fe40000000f00 */
[----:B------:R-:W-:Y:S01]  /*6220*/  @!P2 ISETP.GE.U32.AND P3, PT, R11, R46, PT ;  /* 0x0000002e0b00a20c */ /* 0x000fe20003f66070 */
[----:B------:R-:W-:Y:S01]  /*6230*/  IMAD.MOV.U32 R46, RZ, RZ, 0x1ca00000 ;  /* 0x1ca00000ff2e7424 */ /* 0x000fe200078e00ff */
[----:B------:R-:W-:-:S04]  /*6240*/  @!P0 LOP3.LUT R48, R45, 0x7ff00000, RZ, 0xc0, !PT ;  /* 0x7ff000002d308812 */ /* 0x000fc800078ec0ff */
[C---:B------:R-:W-:Y:S02]  /*6250*/  @!P2 SEL R49, R46.reuse, 0x63400000, !P3 ;  /* 0x634000002e31a807 */ /* 0x040fe40005800000 */
[----:B------:R-:W-:Y:S02]  /*6260*/  SEL R47, R46, 0x63400000, !P1 ;  /* 0x634000002e2f7807 */ /* 0x000fe40004800000 */
[----:B------:R-:W-:Y:S01]  /*6270*/  @!P2 LOP3.LUT R49, R49, 0x80000000, R41, 0xf8, !PT ;  /* 0x800000003131a812 */ /* 0x000fe200078ef829 */
[----:B0-----:R-:W-:-:S03]  /*6280*/  DFMA R62, R60, -R44, 1 ;  /* 0x3ff000003c3e742b */ /* 0x001fc6000000082c */
[----:B------:R-:W-:-:S05]  /*6290*/  @!P2 LOP3.LUT R65, R49, 0x100000, RZ, 0xfc, !PT ;  /* 0x001000003141a812 */ /* 0x000fca00078efcff */
[----:B------:R-:W-:-:S08]  /*62a0*/  DFMA R62, R62, R62, R62 ;  /* 0x0000003e3e3e722b */ /* 0x000fd0000000003e */
[----:B------:R-:W-:Y:S01]  /*62b0*/  DFMA R62, R60, R62, R60 ;  /* 0x0000003e3c3e722b */ /* 0x000fe2000000003c */
[----:B------:R-:W-:Y:S01]  /*62c0*/  LOP3.LUT R61, R47, 0x800fffff, R41, 0xf8, !PT ;  /* 0x800fffff2f3d7812 */ /* 0x000fe200078ef829 */
[----:B------:R-:W-:Y:S02]  /*62d0*/  IMAD.MOV.U32 R60, RZ, RZ, R40 ;  /* 0x000000ffff3c7224 */ /* 0x000fe400078e0028 */
[----:B------:R-:W-:-:S04]  /*62e0*/  IMAD.MOV.U32 R47, RZ, RZ, R11 ;  /* 0x000000ffff2f7224 */ /* 0x000fc800078e000b */
[----:B------:R-:W-:Y:S02]  /*62f0*/  DFMA R66, R62, -R44, 1 ;  /* 0x3ff000003e42742b */ /* 0x000fe4000000082c */
[----:B------:R-:W-:-:S06]  /*6300*/  @!P2 DFMA R60, R60, 2, -R64 ;  /* 0x400000003c3ca82b */ /* 0x000fcc0000000840 */
[----:B------:R-:W-:-:S04]  /*6310*/  DFMA R66, R62, R66, R62 ;  /* 0x000000423e42722b */ /* 0x000fc8000000003e */
[----:B------:R-:W-:-:S04]  /*6320*/  @!P2 LOP3.LUT R47, R61, 0x7ff00000, RZ, 0xc0, !PT ;  /* 0x7ff000003d2fa812 */ /* 0x000fc800078ec0ff */
[----:B------:R-:W-:Y:S01]  /*6330*/  DMUL R64, R66, R60 ;  /* 0x0000003c42407228 */ /* 0x000fe20000000000 */
[----:B------:R-:W-:-:S05]  /*6340*/  VIADD R49, R47, 0xffffffff ;  /* 0xffffffff2f317836 */ /* 0x000fca0000000000 */
[----:B------:R-:W-:Y:S02]  /*6350*/  ISETP.GT.U32.AND P0, PT, R49, 0x7feffffe, PT ;  /* 0x7feffffe3100780c */ /* 0x000fe40003f04070 */
[----:B------:R-:W-:Y:S01]  /*6360*/  IADD3 R49, PT, PT, R48, -0x1, RZ ;  /* 0xffffffff30317810 */ /* 0x000fe20007ffe0ff */
[----:B------:R-:W-:-:S03]  /*6370*/  DFMA R62, R64, -R44, R60 ;  /* 0x8000002c403e722b */ /* 0x000fc6000000003c */
[----:B------:R-:W-:-:S05]  /*6380*/  ISETP.GT.U32.OR P0, PT, R49, 0x7feffffe, P0 ;  /* 0x7feffffe3100780c */ /* 0x000fca0000704470 */
[----:B------:R-:W-:-:S08]  /*6390*/  DFMA R62, R66, R62, R64 ;  /* 0x0000003e423e722b */ /* 0x000fd00000000040 */
[----:B------:R-:W-:Y:S05]  /*63a0*/  @P0 BRA `(.L_x_57) ;  /* 0x00000000006c0947 */ /* 0x000fea0003800000 */
[----:B------:R-:W-:-:S04]  /*63b0*/  LOP3.LUT R40, R43, 0x7ff00000, RZ, 0xc0, !PT ;  /* 0x7ff000002b287812 */ /* 0x000fc800078ec0ff */
[CC--:B------:R-:W-:Y:S02]  /*63c0*/  VIADDMNMX R41, R11.reuse, -R40.reuse, 0xb9600000, !PT ;  /* 0xb96000000b297446 */ /* 0x0c0fe40007800928 */
[----:B------:R-:W-:Y:S02]  /*63d0*/  ISETP.GE.U32.AND P0, PT, R11, R40, PT ;  /* 0x000000280b00720c */ /* 0x000fe40003f06070 */
[----:B------:R-:W-:Y:S02]  /*63e0*/  VIMNMX R11, PT, PT, R41, 0x46a00000, PT ;  /* 0x46a00000290b7848 */ /* 0x000fe40003fe0100 */
[----:B------:R-:W-:Y:S02]  /*63f0*/  SEL R46, R46, 0x63400000, !P0 ;  /* 0x634000002e2e7807 */ /* 0x000fe40004000000 */
[----:B------:R-:W-:-:S03]  /*6400*/  MOV R40, RZ ;  /* 0x000000ff00287202 */ /* 0x000fc60000000f00 */
[----:B------:R-:W-:-:S04]  /*6410*/  IMAD.IADD R11, R11, 0x1, -R46 ;  /* 0x000000010b0b7824 */ /* 0x000fc800078e0a2e */
[----:B------:R-:W-:-:S06]  /*6420*/  VIADD R41, R11, 0x7fe00000 ;  /* 0x7fe000000b297836 */ /* 0x000fcc0000000000 */
[----:B------:R-:W-:-:S10]  /*6430*/  DMUL R64, R62, R40 ;  /* 0x000000283e407228 */ /* 0x000fd40000000000 */
[----:B------:R-:W-:-:S13]  /*6440*/  FSETP.GTU.AND P0, PT, |R65|, 1.469367938527859385e-39, PT ;  /* 0x001000004100780b */ /* 0x000fda0003f0c200 */
[----:B------:R-:W-:Y:S05]  /*6450*/  @P0 BRA `(.L_x_58) ;  /* 0x0000000000940947 */ /* 0x000fea0003800000 */
[----:B------:R-:W-:Y:S01]  /*6460*/  DFMA R60, R62, -R44, R60 ;  /* 0x8000002c3e3c722b */ /* 0x000fe2000000003c */
[----:B------:R-:W-:-:S09]  /*6470*/  IMAD.MOV.U32 R44, RZ, RZ, RZ ;  /* 0x000000ffff2c7224 */ /* 0x000fd200078e00ff */
[C---:B------:R-:W-:Y:S02]  /*6480*/  FSETP.NEU.AND P0, PT, R61.reuse, RZ, PT ;  /* 0x000000ff3d00720b */ /* 0x040fe40003f0d000 */
[----:B------:R-:W-:-:S04]  /*6490*/  LOP3.LUT R40, R61, 0x80000000, R43, 0x48, !PT ;  /* 0x800000003d287812 */ /* 0x000fc800078e482b */
[----:B------:R-:W-:-:S07]  /*64a0*/  LOP3.LUT R45, R40, R41, RZ, 0xfc, !PT ;  /* 0x00000029282d7212 */ /* 0x000fce00078efcff */
[----:B------:R-:W-:Y:S05]  /*64b0*/  @!P0 BRA `(.L_x_58) ;  /* 0x00000000007c8947 */ /* 0x000fea0003800000 */
[----:B------:R-:W-:Y:S01]  /*64c0*/  IMAD.MOV R43, RZ, RZ, -R11 ;  /* 0x000000ffff2b7224 */ /* 0x000fe200078e0a0b */
[----:B------:R-:W-:Y:S01]  /*64d0*/  MOV R42, RZ ;  /* 0x000000ff002a7202 */ /* 0x000fe20000000f00 */
[----:B------:R-:W-:Y:S01]  /*64e0*/  DMUL.RP R44, R62, R44 ;  /* 0x0000002c3e2c7228 */ /* 0x000fe20000008000 */
[----:B------:R-:W-:-:S04]  /*64f0*/  IADD3 R11, PT, PT, -R11, -0x43300000, RZ ;  /* 0xbcd000000b0b7810 */ /* 0x000fc80007ffe1ff */
[----:B------:R-:W-:-:S10]  /*6500*/  DFMA R42, R64, -R42, R62 ;  /* 0x8000002a402a722b */ /* 0x000fd4000000003e */
[----:B------:R-:W-:Y:S02]  /*6510*/  FSETP.NEU.AND P0, PT, |R43|, R11, PT ;  /* 0x0000000b2b00720b */ /* 0x000fe40003f0d200 */
[----:B------:R-:W-:Y:S02]  /*6520*/  LOP3.LUT R11, R45, R40, RZ, 0x3c, !PT ;  /* 0x000000282d0b7212 */ /* 0x000fe400078e3cff */
[----:B------:R-:W-:Y:S02]  /*6530*/  FSEL R64, R44, R64, !P0 ;  /* 0x000000402c407208 */ /* 0x000fe40004000000 */
[----:B------:R-:W-:Y:S01]  /*6540*/  FSEL R65, R11, R65, !P0 ;  /* 0x000000410b417208 */ /* 0x000fe20004000000 */
[----:B------:R-:W-:Y:S06]  /*6550*/  BRA `(.L_x_58) ;  /* 0x0000000000547947 */ /* 0x000fec0003800000 */
.L_x_57:
[----:B------:R-:W-:-:S14]  /*6560*/  DSETP.NAN.AND P0, PT, R40, R40, PT ;  /* 0x000000282800722a */ /* 0x000fdc0003f08000 */
[----:B------:R-:W-:Y:S05]  /*6570*/  @P0 BRA `(.L_x_59) ;  /* 0x0000000000440947 */ /* 0x000fea0003800000 */
[----:B------:R-:W-:-:S14]  /*6580*/  DSETP.NAN.AND P0, PT, R42, R42, PT ;  /* 0x0000002a2a00722a */ /* 0x000fdc0003f08000 */
[----:B------:R-:W-:Y:S05]  /*6590*/  @P0 BRA `(.L_x_60) ;  /* 0x0000000000300947 */ /* 0x000fea0003800000 */
[----:B------:R-:W-:Y:S01]  /*65a0*/  ISETP.NE.AND P0, PT, R47, R48, PT ;  /* 0x000000302f00720c */ /* 0x000fe20003f05270 */
[----:B------:R-:W-:Y:S02]  /*65b0*/  IMAD.MOV.U32 R64, RZ, RZ, 0x0 ;  /* 0x00000000ff407424 */ /* 0x000fe400078e00ff */
[----:B------:R-:W-:-:S10]  /*65c0*/  IMAD.MOV.U32 R65, RZ, RZ, -0x80000 ;  /* 0xfff80000ff417424 */ /* 0x000fd400078e00ff */
[----:B------:R-:W-:Y:S05]  /*65d0*/  @!P0 BRA `(.L_x_58) ;  /* 0x0000000000348947 */ /* 0x000fea0003800000 */
[----:B------:R-:W-:Y:S02]  /*65e0*/  ISETP.NE.AND P0, PT, R47, 0x7ff00000, PT ;  /* 0x7ff000002f00780c */ /* 0x000fe40003f05270 */
[----:B------:R-:W-:Y:S02]  /*65f0*/  LOP3.LUT R65, R41, 0x80000000, R43, 0x48, !PT ;  /* 0x8000000029417812 */ /* 0x000fe400078e482b */
[----:B------:R-:W-:-:S13]  /*6600*/  ISETP.EQ.OR P0, PT, R48, RZ, !P0 ;  /* 0x000000ff3000720c */ /* 0x000fda0004702670 */
[----:B------:R-:W-:Y:S02]  /*6610*/  @P0 LOP3.LUT R11, R65, 0x7ff00000, RZ, 0xfc, !PT ;  /* 0x7ff00000410b0812 */ /* 0x000fe400078efcff */
[----:B------:R-:W-:Y:S01]  /*6620*/  @!P0 MOV R64, RZ ;  /* 0x000000ff00408202 */ /* 0x000fe20000000f00 */
[----:B------:R-:W-:Y:S02]  /*6630*/  @P0 IMAD.MOV.U32 R64, RZ, RZ, RZ ;  /* 0x000000ffff400224 */ /* 0x000fe400078e00ff */
[----:B------:R-:W-:Y:S01]  /*6640*/  @P0 IMAD.MOV.U32 R65, RZ, RZ, R11 ;  /* 0x000000ffff410224 */ /* 0x000fe200078e000b */
[----:B------:R-:W-:Y:S06]  /*6650*/  BRA `(.L_x_58) ;  /* 0x0000000000147947 */ /* 0x000fec0003800000 */
.L_x_60:
[----:B------:R-:W-:Y:S02]  /*6660*/  LOP3.LUT R65, R43, 0x80000, RZ, 0xfc, !PT ;  /* 0x000800002b417812 */ /* 0x000fe400078efcff */
[----:B------:R-:W-:Y:S01]  /*6670*/  MOV R64, R42 ;  /* 0x0000002a00407202 */ /* 0x000fe20000000f00 */
[----:B------:R-:W-:Y:S06]  /*6680*/  BRA `(.L_x_58) ;  /* 0x0000000000087947 */ /* 0x000fec0003800000 */
.L_x_59:
[----:B------:R-:W-:Y:S01]  /*6690*/  LOP3.LUT R65, R41, 0x80000, RZ, 0xfc, !PT ;  /* 0x0008000029417812 */ /* 0x000fe200078efcff */
[----:B------:R-:W-:-:S07]  /*66a0*/  IMAD.MOV.U32 R64, RZ, RZ, R40 ;  /* 0x000000ffff407224 */ /* 0x000fce00078e0028 */
.L_x_58:
[----:B------:R-:W-:Y:S05]  /*66b0*/  BSYNC.RECONVERGENT B2 ;  /* 0x0000000000027941 */ /* 0x000fea0003800200 */
.L_x_56:
[----:B------:R-:W-:Y:S01]  /*66c0*/  IMAD.MOV.U32 R11, RZ, RZ, 0x0 ;  /* 0x00000000ff0b7424 */ /* 0x000fe200078e00ff */
[----:B------:R-:W-:Y:S01]  /*66d0*/  MOV R41, R65 ;  /* 0x0000004100297202 */ /* 0x000fe20000000f00 */
[----:B------:R-:W-:Y:S02]  /*66e0*/  IMAD.MOV.U32 R40, RZ, RZ, R64 ;  /* 0x000000ffff287224 */ /* 0x000fe400078e0040 */
[----:B------:R-:W-:Y:S05]  /*66f0*/  RET.REL.NODEC R10 `(_Z16geneticAlgorithmbP10ChromosomeP17curandStateXORWOWS0_) ;  /* 0xffffff980a407950 */ /* 0x000fea0003c3ffff */
.L_x_61:
[----:B------:R-:W-:-:S00]  /*6700*/  BRA `(.L_x_61) ;  /* 0xfffffffc00fc7947 */ /* 0x000fc0000383ffff */
[----:B------:R-:W-:-:S00]  /*6710*/  NOP ;  /* 0x0000000000007918 */ /* 0x000fc00000000000 */
        /* <DEDUP_REMOVED lines=14> */
.L_x_71:


//--------------------- .text._Z17setupRandomStreamjP17curandStateXORWOW --------------------------
	.section	.text._Z17setupRandomStreamjP17curandStateXORWOW,"ax",@progbits
	.align	128
        .global         _Z17setupRandomStreamjP17curandStateXORWOW
        .type           _Z17setupRandomStreamjP17curandStateXORWOW,@function
        .size           _Z17setupRandomStreamjP17curandStateXORWOW,(.L_x_73 - _Z17setupRandomStreamjP17curandStateXORWOW)
        .other          _Z17setupRandomStreamjP17curandStateXORWOW,@"STO_CUDA_ENTRY STV_DEFAULT"
_Z17setupRandomStreamjP17curandStateXORWOW:
.text._Z17setupRandomStreamjP17curandStateXORWOW:
[----:B------:R-:W-:Y:S01]  /*0000*/  LDC R1, c[0x0][0x37c] ;  /* 0x0000df00ff017b82 */ /* 0x000fe20000000800 */
[----:B------:R-:W0:Y:S07]  /*0010*/  S2R R13, SR_CTAID.X ;  /* 0x00000000000d7919 */ /* 0x000e2e0000002500 */
[----:B------:R-:W1:Y:S01]  /*0020*/  LDC R0, c[0x0][0x380] ;  /* 0x0000e000ff007b82 */ /* 0x000e620000000800 */
[----:B------:R-:W0:Y:S01]  /*0030*/  LDCU UR6, c[0x0][0x360] ;  /* 0x00006c00ff0677ac */ /* 0x000e220008000800 */
[----:B------:R-:W-:Y:S01]  /*0040*/  IMAD.MOV.U32 R5, RZ, RZ, -0x75bd8fc ;  /* 0xf8a42704ff057424 */ /* 0x000fe200078e00ff */
[----:B------:R-:W0:Y:S01]  /*0050*/  S2R R2, SR_TID.X ;  /* 0x0000000000027919 */ /* 0x000e220000002100 */
[----:B------:R-:W-:Y:S01]  /*0060*/  IMAD.MOV.U32 R8, RZ, RZ, -0x23270784 ;  /* 0xdcd8f87cff087424 */ /* 0x000fe200078e00ff */
[----:B------:R-:W2:Y:S01]  /*0070*/  LDCU.64 UR4, c[0x0][0x358] ;  /* 0x00006b00ff0477ac */ /* 0x000ea20008000a00 */
[----:B------:R-:W-:Y:S02]  /*0080*/  BSSY.RECONVERGENT B0, `(.L_x_62) ;  /* 0x00000df000007945 */ /* 0x000fe40003800200 */
[----:B------:R-:W3:Y:S01]  /*0090*/  LDC.64 R6, c[0x0][0x388] ;  /* 0x0000e200ff067b82 */ /* 0x000ee20000000a00 */
[----:B-1----:R-:W-:-:S05]  /*00a0*/  LOP3.LUT R0, R0, 0xaad26b49, RZ, 0x3c, !PT ;  /* 0xaad26b4900007812 */ /* 0x002fca00078e3cff */
[----:B------:R-:W-:-:S04]  /*00b0*/  IMAD R0, R0, 0x4182bed5, RZ ;  /* 0x4182bed500007824 */ /* 0x000fc800078e02ff */
[C---:B------:R-:W-:Y:S01]  /*00c0*/  VIADD R3, R0.reuse, 0x75bcd15 ;  /* 0x075bcd1500037836 */ /* 0x040fe20000000000 */
[C---:B------:R-:W-:Y:S01]  /*00d0*/  LOP3.LUT R4, R0.reuse, 0x159a55e5, RZ, 0x3c, !PT ;  /* 0x159a55e500047812 */ /* 0x040fe200078e3cff */
[----:B0-----:R-:W-:Y:S02]  /*00e0*/  IMAD R13, R13, UR6, R2 ;  /* 0x000000060d0d7c24 */ /* 0x001fe4000f8e0202 */
[----:B------:R-:W-:Y:S02]  /*00f0*/  VIADD R2, R0, 0xd9f6dc18 ;  /* 0xd9f6dc1800027836 */ /* 0x000fe40000000000 */
[C---:B---3--:R-:W-:Y:S01]  /*0100*/  IMAD.WIDE R6, R13.reuse, 0x30, R6 ;  /* 0x000000300d067825 */ /* 0x048fe200078e0206 */
[----:B------:R-:W-:-:S03]  /*0110*/  ISETP.NE.AND P0, PT, R13, RZ, PT ;  /* 0x000000ff0d00720c */ /* 0x000fc60003f05270 */
[----:B------:R-:W-:Y:S01]  /*0120*/  VIADD R9, R0, 0x583f19 ;  /* 0x00583f1900097836 */ /* 0x000fe20000000000 */
[----:B--2---:R0:W-:Y:S04]  /*0130*/  STG.E.64 desc[UR4][R6.64], R2 ;  /* 0x0000000206007986 */ /* 0x0041e8000c101b04 */
[----:B------:R0:W-:Y:S04]  /*0140*/  STG.E.64 desc[UR4][R6.64+0x8], R4 ;  /* 0x0000080406007986 */ /* 0x0001e8000c101b04 */
[----:B------:R0:W-:Y:S01]  /*0150*/  STG.E.64 desc[UR4][R6.64+0x10], R8 ;  /* 0x0000100806007986 */ /* 0x0001e2000c101b04 */
[----:B------:R-:W-:Y:S05]  /*0160*/  @!P0 BRA `(.L_x_63) ;  /* 0x0000000c00408947 */ /* 0x000fea0003800000 */
[----:B------:R-:W-:Y:S01]  /*0170*/  SHF.R.S32.HI R0, RZ, 0x1f, R13 ;  /* 0x0000001fff007819 */ /* 0x000fe2000001140d */
[----:B------:R-:W-:-:S07]  /*0180*/  IMAD.MOV.U32 R12, RZ, RZ, RZ ;  /* 0x000000ffff0c7224 */ /* 0x000fce00078e00ff */
.L_x_69:
[----:B0-----:R-:W-:Y:S01]  /*0190*/  LOP3.LUT R2, R13, 0x3, RZ, 0xc0, !PT ;  /* 0x000000030d027812 */ /* 0x001fe200078ec0ff */
[----:B------:R-:W-:Y:S03]  /*01a0*/  BSSY.RECONVERGENT B1, `(.L_x_64) ;  /* 0x00000c6000017945 */ /* 0x000fe60003800200 */
[----:B------:R-:W-:-:S04]  /*01b0*/  ISETP.NE.U32.AND P0, PT, R2, RZ, PT ;  /* 0x000000ff0200720c */ /* 0x000fc80003f05070 */
[----:B------:R-:W-:-:S13]  /*01c0*/  ISETP.NE.AND.EX P0, PT, RZ, RZ, PT, P0 ;  /* 0x000000ffff00720c */ /* 0x000fda0003f05300 */
[----:B------:R-:W-:Y:S05]  /*01d0*/  @!P0 BRA `(.L_x_65) ;  /* 0x0000000c00088947 */ /* 0x000fea0003800000 */
[----:B------:R-:W0:Y:S01]  /*01e0*/  LDC.64 R8, c[0x4][RZ] ;  /* 0x01000000ff087b82 */ /* 0x000e220000000a00 */
[----:B------:R-:W-:Y:S02]  /*01f0*/  IMAD.MOV.U32 R14, RZ, RZ, RZ ;  /* 0x000000ffff0e7224 */ /* 0x000fe400078e00ff */
[----:B0-----:R-:W-:-:S07]  /*0200*/  IMAD.WIDE.U32 R8, R12, 0xc80, R8 ;  /* 0x00000c800c087825 */ /* 0x001fce00078e0008 */
.L_x_68:
[----:B0-----:R-:W-:Y:S01]  /*0210*/  IMAD.MOV.U32 R15, RZ, RZ, RZ ;  /* 0x000000ffff0f7224 */ /* 0x001fe200078e00ff */
[----:B------:R-:W-:Y:S01]  /*0220*/  CS2R R2, SRZ ;  /* 0x0000000000027805 */ /* 0x000fe2000001ff00 */
[----:B------:R-:W-:Y:S01]  /*0230*/  IMAD.MOV.U32 R17, RZ, RZ, RZ ;  /* 0x000000ffff117224 */ /* 0x000fe200078e00ff */
[----:B------:R-:W-:-:S07]  /*0240*/  CS2R R4, SRZ ;  /* 0x0000000000047805 */ /* 0x000fce000001ff00 */
.L_x_67:
[----:B------:R-:W-:-:S05]  /*0250*/  IMAD.WIDE.U32 R10, R17, 0x4, R6 ;  /* 0x00000004110a7825 */ /* 0x000fca00078e0006 */
[----:B------:R0:W5:Y:S01]  /*0260*/  LDG.E R16, desc[UR4][R10.64+0x4] ;  /* 0x000004040a107981 */ /* 0x000162000c1e1900 */
[----:B------:R-:W-:-:S07]  /*0270*/  IMAD.MOV.U32 R19, RZ, RZ, RZ ;  /* 0x000000ffff137224 */ /* 0x000fce00078e00ff */
.L_x_66:
[----:B-----5:R-:W-:Y:S01]  /*0280*/  SHF.R.U32.HI R24, RZ, R19, R16 ;  /* 0x00000013ff187219 */ /* 0x020fe20000011610 */
[----:B0-----:R-:W-:-:S03]  /*0290*/  IMAD.SHL.U32 R10, R17, 0x20, RZ ;  /* 0x00000020110a7824 */ /* 0x001fc600078e00ff */
[----:B------:R-:W-:Y:S01]  /*02a0*/  LOP3.LUT R11, R24, 0x1, RZ, 0xc0, !PT ;  /* 0x00000001180b7812 */ /* 0x000fe200078ec0ff */
[----:B------:R-:W-:-:S03]  /*02b0*/  IMAD.IADD R10, R10, 0x1, R19 ;  /* 0x000000010a0a7824 */ /* 0x000fc600078e0213 */
[----:B------:R-:W-:Y:S01]  /*02c0*/  ISETP.NE.U32.AND P0, PT, R11, 0x1, PT ;  /* 0x000000010b00780c */ /* 0x000fe20003f05070 */
[----:B------:R-:W-:-:S03]  /*02d0*/  IMAD R11, R10, 0x5, RZ ;  /* 0x000000050a0b7824 */ /* 0x000fc600078e02ff */
[----:B------:R-:W-:Y:S01]  /*02e0*/  R2P PR, R24, 0x7e ;  /* 0x0000007e18007804 */ /* 0x000fe20000000000 */
[----:B------:R-:W-:-:S08]  /*02f0*/  IMAD.WIDE.U32 R10, R11, 0x4, R8 ;  /* 0x000000040b0a7825 */ /* 0x000fd000078e0008 */
[----:B------:R-:W2:Y:S04]  /*0300*/  @!P0 LDG.E R18, desc[UR4][R10.64] ;  /* 0x000000040a128981 */ /* 0x000ea8000c1e1900 */
[----:B------:R-:W3:Y:S04]  /*0310*/  @!P0 LDG.E R20, desc[UR4][R10.64+0x10] ;  /* 0x000010040a148981 */ /* 0x000ee8000c1e1900 */
[----:B------:R-:W4:Y:S04]  /*0320*/  @P1 LDG.E R22, desc[UR4][R10.64+0x14] ;  /* 0x000014040a161981 */ /* 0x000f28000c1e1900 */
[----:B------:R-:W4:Y:S04]  /*0330*/  @P2 LDG.E R26, desc[UR4][R10.64+0x28] ;  /* 0x000028040a1a2981 */ /* 0x000f28000c1e1900 */
[----:B------:R-:W4:Y:S04]  /*0340*/  @!P0 LDG.E R21, desc[UR4][R10.64+0x4] ;  /* 0x000004040a158981 */ /* 0x000f28000c1e1900 */
[----:B------:R-:W4:Y:S04]  /*0350*/  @!P0 LDG.E R23, desc[UR4][R10.64+0xc] ;  /* 0x00000c040a178981 */ /* 0x000f28000c1e1900 */
[----:B------:R-:W4:Y:S04]  /*0360*/  @P1 LDG.E R25, desc[UR4][R10.64+0x18] ;  /* 0x000018040a191981 */ /* 0x000f28000c1e1900 */
[----:B------:R-:W4:Y:S04]  /*0370*/  @P3 LDG.E R28, desc[UR4][R10.64+0x3c] ;  /* 0x00003c040a1c3981 */ /* 0x000f28000c1e1900 */
[----:B------:R-:W4:Y:S01]  /*0380*/  @P6 LDG.E R27, desc[UR4][R10.64+0x7c] ;  /* 0x00007c040a1b6981 */ /* 0x000f22000c1e1900 */
[----:B--2---:R-:W-:-:S03]  /*0390*/  @!P0 LOP3.LUT R15, R15, R18, RZ, 0x3c, !PT ;  /* 0x000000120f0f8212 */ /* 0x004fc600078e3cff */
[----:B------:R-:W2:Y:S01]  /*03a0*/  @!P0 LDG.E R18, desc[UR4][R10.64+0x8] ;  /* 0x000008040a128981 */ /* 0x000ea2000c1e1900 */
[----:B---3--:R-:W-:-:S03]  /*03b0*/  @!P0 LOP3.LUT R3, R3, R20, RZ, 0x3c, !PT ;  /* 0x0000001403038212 */ /* 0x008fc600078e3cff */
[----:B------:R-:W3:Y:S01]  /*03c0*/  @P1 LDG.E R20, desc[UR4][R10.64+0x24] ;  /* 0x000024040a141981 */ /* 0x000ee2000c1e1900 */
[----:B----4-:R-:W-:-:S03]  /*03d0*/  @P1 LOP3.LUT R15, R15, R22, RZ, 0x3c, !PT ;  /* 0x000000160f0f1212 */ /* 0x010fc600078e3cff */
[----:B------:R-:W4:Y:S01]  /*03e0*/  @P2 LDG.E R22, desc[UR4][R10.64+0x38] ;  /* 0x000038040a162981 */ /* 0x000f22000c1e1900 */
[----:B------:R-:W-:-:S03]  /*03f0*/  @P2 LOP3.LUT R15, R15, R26, RZ, 0x3c, !PT ;  /* 0x0000001a0f0f2212 */ /* 0x000fc600078e3cff */
[----:B------:R-:W4:Y:S01]  /*0400*/  @P4 LDG.E R26, desc[UR4][R10.64+0x50] ;  /* 0x000050040a1a4981 */ /* 0x000f22000c1e1900 */
[----:B------:R-:W-:-:S03]  /*0410*/  @!P0 LOP3.LUT R4, R4, R21, RZ, 0x3c, !PT ;  /* 0x0000001504048212 */ /* 0x000fc600078e3cff */
[----:B------:R-:W4:Y:S01]  /*0420*/  @P1 LDG.E R21, desc[UR4][R10.64+0x20] ;  /* 0x000020040a151981 */ /* 0x000f22000c1e1900 */
[----:B------:R-:W-:-:S03]  /*0430*/  @!P0 LOP3.LUT R2, R2, R23, RZ, 0x3c, !PT ;  /* 0x0000001702028212 */ /* 0x000fc600078e3cff */
[----:B------:R-:W4:Y:S01]  /*0440*/  @P2 LDG.E R23, desc[UR4][R10.64+0x2c] ;  /* 0x00002c040a172981 */ /* 0x000f22000c1e1900 */
[----:B------:R-:W-:-:S03]  /*0450*/  @P1 LOP3.LUT R4, R4, R25, RZ, 0x3c, !PT ;  /* 0x0000001904041212 */ /* 0x000fc600078e3cff */
[----:B------:R-:W4:Y:S01]  /*0460*/  @P2 LDG.E R25, desc[UR4][R10.64+0x34] ;  /* 0x000034040a192981 */ /* 0x000f22000c1e1900 */
[----:B--2---:R-:W-:-:S03]  /*0470*/  @!P0 LOP3.LUT R5, R5, R18, RZ, 0x3c, !PT ;  /* 0x0000001205058212 */ /* 0x004fc600078e3cff */
[----:B------:R-:W2:Y:S01]  /*0480*/  @P1 LDG.E R18, desc[UR4][R10.64+0x1c] ;  /* 0x00001c040a121981 */ /* 0x000ea2000c1e1900 */
[----:B---3--:R-:W-:-:S03]  /*0490*/  @P1 LOP3.LUT R3, R3, R20, RZ, 0x3c, !PT ;  /* 0x0000001403031212 */ /* 0x008fc600078e3cff */
[----:B------:R-:W3:Y:S01]  /*04a0*/  @P2 LDG.E R20, desc[UR4][R10.64+0x30] ;  /* 0x000030040a142981 */ /* 0x000ee2000c1e1900 */
[----:B----4-:R-:W-:-:S03]  /*04b0*/  @P2 LOP3.LUT R3, R3, R22, RZ, 0x3c, !PT ;  /* 0x0000001603032212 */ /* 0x010fc600078e3cff */
[----:B------:R-:W4:Y:S01]  /*04c0*/  @P3 LDG.E R22, desc[UR4][R10.64+0x4c] ;  /* 0x00004c040a163981 */ /* 0x000f22000c1e1900 */
[----:B------:R-:W-:-:S04]  /*04d0*/  @P3 LOP3.LUT R15, R15, R28, RZ, 0x3c, !PT ;  /* 0x0000001c0f0f3212 */ /* 0x000fc800078e3cff */
[----:B------:R-:W-:Y:S02]  /*04e0*/  @P4 LOP3.LUT R15, R15, R26, RZ, 0x3c, !PT ;  /* 0x0000001a0f0f4212 */ /* 0x000fe400078e3cff */
[----:B------:R-:W-:Y:S01]  /*04f0*/  @P1 LOP3.LUT R2, R2, R21, RZ, 0x3c, !PT ;  /* 0x0000001502021212 */ /* 0x000fe200078e3cff */
[----:B------:R-:W4:Y:S04]  /*0500*/  @P5 LDG.E R26, desc[UR4][R10.64+0x64] ;  /* 0x000064040a1a5981 */ /* 0x000f28000c1e1900 */
[----:B------:R-:W4:Y:S01]  /*0510*/  @P3 LDG.E R21, desc[UR4][R10.64+0x40] ;  /* 0x000040040a153981 */ /* 0x000f22000c1e1900 */
[----:B------:R-:W-:Y:S02]  /*0520*/  @P2 LOP3.LUT R4, R4, R23, RZ, 0x3c, !PT ;  /* 0x0000001704042212 */ /* 0x000fe400078e3cff */
[----:B------:R-:W-:Y:S01]  /*0530*/  @P2 LOP3.LUT R2, R2, R25, RZ, 0x3c, !PT ;  /* 0x0000001902022212 */ /* 0x000fe200078e3cff */
[----:B------:R-:W4:Y:S04]  /*0540*/  @P3 LDG.E R23, desc[UR4][R10.64+0x48] ;  /* 0x000048040a173981 */ /* 0x000f28000c1e1900 */
[----:B------:R-:W4:Y:S01]  /*0550*/  @P4 LDG.E R25, desc[UR4][R10.64+0x54] ;  /* 0x000054040a194981 */ /* 0x000f22000c1e1900 */
[----:B--2---:R-:W-:-:S03]  /*0560*/  @P1 LOP3.LUT R5, R5, R18, RZ, 0x3c, !PT ;  /* 0x0000001205051212 */ /* 0x004fc600078e3cff */
[----:B------:R-:W2:Y:S01]  /*0570*/  @P3 LDG.E R18, desc[UR4][R10.64+0x44] ;  /* 0x000044040a123981 */ /* 0x000ea2000c1e1900 */
[----:B---3--:R-:W-:-:S03]  /*0580*/  @P2 LOP3.LUT R5, R5, R20, RZ, 0x3c, !PT ;  /* 0x0000001405052212 */ /* 0x008fc600078e3cff */
[----:B------:R-:W3:Y:S01]  /*0590*/  @P4 LDG.E R20, desc[UR4][R10.64+0x58] ;  /* 0x000058040a144981 */ /* 0x000ee2000c1e1900 */
[----:B----4-:R-:W-:-:S03]  /*05a0*/  @P3 LOP3.LUT R3, R3, R22, RZ, 0x3c, !PT ;  /* 0x0000001603033212 */ /* 0x010fc600078e3cff */
[----:B------:R-:W4:Y:S01]  /*05b0*/  @P4 LDG.E R22, desc[UR4][R10.64+0x60] ;  /* 0x000060040a164981 */ /* 0x000f22000c1e1900 */
[----:B------:R-:W-:Y:S02]  /*05c0*/  LOP3.LUT P0, RZ, R24, 0x80, RZ, 0xc0, !PT ;  /* 0x0000008018ff7812 */ /* 0x000fe4000780c0ff */
[----:B------:R-:W-:Y:S02]  /*05d0*/  @P5 LOP3.LUT R15, R15, R26, RZ, 0x3c, !PT ;  /* 0x0000001a0f0f5212 */ /* 0x000fe400078e3cff */
[----:B------:R-:W4:Y:S01]  /*05e0*/  @P6 LDG.E R26, desc[UR4][R10.64+0x78] ;  /* 0x000078040a1a6981 */ /* 0x000f22000c1e1900 */
[----:B------:R-:W-:-:S03]  /*05f0*/  @P3 LOP3.LUT R4, R4, R21, RZ, 0x3c, !PT ;  /* 0x0000001504043212 */ /* 0x000fc600078e3cff */
[----:B------:R-:W4:Y:S01]  /*0600*/  @P4 LDG.E R21, desc[UR4][R10.64+0x5c] ;  /* 0x00005c040a154981 */ /* 0x000f22000c1e1900 */
[----:B------:R-:W-:-:S03]  /*0610*/  @P3 LOP3.LUT R2, R2, R23, RZ, 0x3c, !PT ;  /* 0x0000001702023212 */ /* 0x000fc600078e3cff */
[----:B------:R-:W4:Y:S01]  /*0620*/  @P5 LDG.E R23, desc[UR4][R10.64+0x68] ;  /* 0x000068040a175981 */ /* 0x000f22000c1e1900 */
[----:B------:R-:W-:-:S03]  /*0630*/  @P4 LOP3.LUT R4, R4, R25, RZ, 0x3c, !PT ;  /* 0x0000001904044212 */ /* 0x000fc600078e3cff */
[----:B------:R-:W4:Y:S01]  /*0640*/  @P5 LDG.E R25, desc[UR4][R10.64+0x70] ;  /* 0x000070040a195981 */ /* 0x000f22000c1e1900 */
[----:B--2---:R-:W-:-:S03]  /*0650*/  @P3 LOP3.LUT R5, R5, R18, RZ, 0x3c, !PT ;  /* 0x0000001205053212 */ /* 0x004fc600078e3cff */
[----:B------:R-:W2:Y:S01]  /*0660*/  @P5 LDG.E R18, desc[UR4][R10.64+0x6c] ;  /* 0x00006c040a125981 */ /* 0x000ea2000c1e1900 */
[----:B---3--:R-:W-:-:S03]  /*0670*/  @P4 LOP3.LUT R5, R5, R20, RZ, 0x3c, !PT ;  /* 0x0000001405054212 */ /* 0x008fc600078e3cff */
[----:B------:R-:W3:Y:S01]  /*0680*/  @P5 LDG.E R20, desc[UR4][R10.64+0x74] ;  /* 0x000074040a145981 */ /* 0x000ee2000c1e1900 */
[----:B----4-:R-:W-:-:S03]  /*0690*/  @P4 LOP3.LUT R3, R3, R22, RZ, 0x3c, !PT ;  /* 0x0000001603034212 */ /* 0x010fc600078e3cff */
[----:B------:R-:W4:Y:S01]  /*06a0*/  @P0 LDG.E R22, desc[UR4][R10.64+0x8c] ;  /* 0x00008c040a160981 */ /* 0x000f22000c1e1900 */
[----:B------:R-:W-:-:S03]  /*06b0*/  @P6 LOP3.LUT R15, R15, R26, RZ, 0x3c, !PT ;  /* 0x0000001a0f0f6212 */ /* 0x000fc600078e3cff */
        /* <DEDUP_REMOVED lines=13> */
[----:B------:R-:W-:Y:S02]  /*0790*/  @P6 LOP3.LUT R4, R4, R27, RZ, 0x3c, !PT ;  /* 0x0000001b04046212 */ /* 0x000fe400078e3cff */
[----:B------:R-:W-:Y:S02]  /*07a0*/  @P6 LOP3.LUT R2, R2, R21, RZ, 0x3c, !PT ;  /* 0x0000001502026212 */ /* 0x000fe400078e3cff */
[----:B------:R-:W-:Y:S02]  /*07b0*/  @P0 LOP3.LUT R4, R4, R23, RZ, 0x3c, !PT ;  /* 0x0000001704040212 */ /* 0x000fe400078e3cff */
[----:B------:R-:W-:Y:S02]  /*07c0*/  @P0 LOP3.LUT R2, R2, R25, RZ, 0x3c, !PT ;  /* 0x0000001902020212 */ /* 0x000fe400078e3cff */
[----:B--2---:R-:W-:Y:S02]  /*07d0*/  @P6 LOP3.LUT R5, R5, R18, RZ, 0x3c, !PT ;  /* 0x0000001205056212 */ /* 0x004fe400078e3cff */
[----:B---3--:R-:W-:-:S02]  /*07e0*/  @P6 LOP3.LUT R3, R3, R20, RZ, 0x3c, !PT ;  /* 0x0000001403036212 */ /* 0x008fc400078e3cff */
[----:B----4-:R-:W-:Y:S02]  /*07f0*/  @P0 LOP3.LUT R5, R5, R22, RZ, 0x3c, !PT ;  /* 0x0000001605050212 */ /* 0x010fe400078e3cff */
[----:B------:R-:W-:Y:S02]  /*0800*/  @P0 LOP3.LUT R3, R3, R26, RZ, 0x3c, !PT ;  /* 0x0000001a03030212 */ /* 0x000fe400078e3cff */
[----:B------:R-:W-:-:S13]  /*0810*/  R2P PR, R24.B1, 0x7f ;  /* 0x0000007f18007804 */ /* 0x000fda0000001000 */
[----:B------:R-:W2:Y:S04]  /*0820*/  @P0 LDG.E R18, desc[UR4][R10.64+0xa0] ;  /* 0x0000a0040a120981 */ /* 0x000ea8000c1e1900 */
[----:B------:R-:W3:Y:S04]  /*0830*/  @P1 LDG.E R22, desc[UR4][R10.64+0xb4] ;  /* 0x0000b4040a161981 */ /* 0x000ee8000c1e1900 */
[----:B------:R-:W4:Y:S04]  /*0840*/  @P2 LDG.E R26, desc[UR4][R10.64+0xc8] ;  /* 0x0000c8040a1a2981 */ /* 0x000f28000c1e1900 */
[----:B------:R-:W4:Y:S04]  /*0850*/  @P3 LDG.E R28, desc[UR4][R10.64+0xdc] ;  /* 0x0000dc040a1c3981 */ /* 0x000f28000c1e1900 */
[----:B------:R-:W4:Y:S04]  /*0860*/  @P0 LDG.E R23, desc[UR4][R10.64+0xa4] ;  /* 0x0000a4040a170981 */ /* 0x000f28000c1e1900 */
[----:B------:R-:W4:Y:S04]  /*0870*/  @P0 LDG.E R20, desc[UR4][R10.64+0xa8] ;  /* 0x0000a8040a140981 */ /* 0x000f28000c1e1900 */
[----:B------:R-:W4:Y:S04]  /*0880*/  @P4 LDG.E R25, desc[UR4][R10.64+0xf0] ;  /* 0x0000f0040a194981 */ /* 0x000f28000c1e1900 */
        /* <DEDUP_REMOVED lines=21> */
[----:B------:R-:W-:Y:S02]  /*09e0*/  LOP3.LUT P0, RZ, R24, 0x8000, RZ, 0xc0, !PT ;  /* 0x0000800018ff7812 */ /* 0x000fe4000780c0ff */
[----:B----4-:R-:W-:Y:S01]  /*09f0*/  @P5 LOP3.LUT R15, R15, R26, RZ, 0x3c, !PT ;  /* 0x0000001a0f0f5212 */ /* 0x010fe200078e3cff */
[----:B------:R-:W4:Y:S04]  /*0a00*/  @P3 LDG.E R24, desc[UR4][R10.64+0xe4] ;  /* 0x0000e4040a183981 */ /* 0x000f28000c1e1900 */
[----:B------:R-:W2:Y:S01]  /*0a10*/  @P6 LDG.E R26, desc[UR4][R10.64+0x118] ;  /* 0x000118040a1a6981 */ /* 0x000ea2000c1e1900 */
        /* <DEDUP_REMOVED lines=8> */
[----:B---3--:R-:W-:-:S03]  /*0aa0*/  @P2 LOP3.LUT R3, R3, R22, RZ, 0x3c, !PT ;  /* 0x0000001603032212 */ /* 0x008fc600078e3cff */
[----:B------:R-:W3:Y:S01]  /*0ab0*/  @P4 LDG.E R22, desc[UR4][R10.64+0x100] ;  /* 0x000100040a164981 */ /* 0x000ee2000c1e1900 */
[----:B--2---:R-:W-:-:S03]  /*0ac0*/  @P6 LOP3.LUT R15, R15, R26, RZ, 0x3c, !PT ;  /* 0x0000001a0f0f6212 */ /* 0x004fc600078e3cff */
[----:B------:R-:W2:Y:S01]  /*0ad0*/  @P0 LDG.E R26, desc[UR4][R10.64+0x12c] ;  /* 0x00012c040a1a0981 */ /* 0x000ea2000c1e1900 */
[----:B----4-:R-:W-:-:S03]  /*0ae0*/  @P2 LOP3.LUT R2, R2, R23, RZ, 0x3c, !PT ;  /* 0x0000001702022212 */ /* 0x010fc600078e3cff */
[----:B------:R-:W4:Y:S01]  /*0af0*/  @P4 LDG.E R23, desc[UR4][R10.64+0xfc] ;  /* 0x0000fc040a174981 */ /* 0x000f22000c1e1900 */
[----:B------:R-:W-:-:S03]  /*0b00*/  @P2 LOP3.LUT R5, R5, R20, RZ, 0x3c, !PT ;  /* 0x0000001405052212 */ /* 0x000fc600078e3cff */
[----:B------:R-:W4:Y:S01]  /*0b10*/  @P4 LDG.E R20, desc[UR4][R10.64+0xf8] ;  /* 0x0000f8040a144981 */ /* 0x000f22000c1e1900 */
[----:B------:R-:W-:Y:S02]  /*0b20*/  @P3 LOP3.LUT R2, R2, R27, RZ, 0x3c, !PT ;  /* 0x0000001b02023212 */ /* 0x000fe400078e3cff */
[----:B------:R-:W-:Y:S01]  /*0b30*/  @P3 LOP3.LUT R4, R4, R25, RZ, 0x3c, !PT ;  /* 0x0000001904043212 */ /* 0x000fe200078e3cff */
[----:B------:R-:W4:Y:S01]  /*0b40*/  @P5 LDG.E R27, desc[UR4][R10.64+0x110] ;  /* 0x000110040a1b5981 */ /* 0x000f22000c1e1900 */
[----:B------:R-:W-:-:S03]  /*0b50*/  @P3 LOP3.LUT R5, R5, R24, RZ, 0x3c, !PT ;  /* 0x0000001805053212 */ /* 0x000fc600078e3cff */
[----:B------:R-:W4:Y:S04]  /*0b60*/  @P5 LDG.E R25, desc[UR4][R10.64+0x108] ;  /* 0x000108040a195981 */ /* 0x000f28000c1e1900 */
        /* <DEDUP_REMOVED lines=19> */
[----:B------:R-:W-:-:S05]  /*0ca0*/  VIADD R19, R19, 0x10 ;  /* 0x0000001013137836 */ /* 0x000fca0000000000 */
[----:B------:R-:W-:Y:S02]  /*0cb0*/  ISETP.NE.AND P1, PT, R19, 0x20, PT ;  /* 0x000000201300780c */ /* 0x000fe40003f25270 */
[----:B------:R-:W-:Y:S02]  /*0cc0*/  @P5 LOP3.LUT R3, R3, R18, RZ, 0x3c, !PT ;  /* 0x0000001203035212 */ /* 0x000fe400078e3cff */
[----:B------:R-:W-:Y:S02]  /*0cd0*/  @P6 LOP3.LUT R4, R4, R21, RZ, 0x3c, !PT ;  /* 0x0000001504046212 */ /* 0x000fe400078e3cff */
[----:B---3--:R-:W-:-:S04]  /*0ce0*/  @P6 LOP3.LUT R3, R3, R22, RZ, 0x3c, !PT ;  /* 0x0000001603036212 */ /* 0x008fc800078e3cff */
[----:B--2---:R-:W-:Y:S02]  /*0cf0*/  @P0 LOP3.LUT R3, R3, R26, RZ, 0x3c, !PT ;  /* 0x0000001a03030212 */ /* 0x004fe400078e3cff */
[----:B----4-:R-:W-:Y:S02]  /*0d00*/  @P6 LOP3.LUT R2, R2, R23, RZ, 0x3c, !PT ;  /* 0x0000001702026212 */ /* 0x010fe400078e3cff */
[----:B------:R-:W-:Y:S02]  /*0d10*/  @P6 LOP3.LUT R5, R5, R20, RZ, 0x3c, !PT ;  /* 0x0000001405056212 */ /* 0x000fe400078e3cff */
[----:B------:R-:W-:Y:S02]  /*0d20*/  @P0 LOP3.LUT R2, R2, R27, RZ, 0x3c, !PT ;  /* 0x0000001b02020212 */ /* 0x000fe400078e3cff */
[----:B------:R-:W-:Y:S02]  /*0d30*/  @P0 LOP3.LUT R4, R4, R25, RZ, 0x3c, !PT ;  /* 0x0000001904040212 */ /* 0x000fe400078e3cff */
[----:B------:R-:W-:Y:S01]  /*0d40*/  @P0 LOP3.LUT R5, R5, R24, RZ, 0x3c, !PT ;  /* 0x0000001805050212 */ /* 0x000fe200078e3cff */
[----:B------:R-:W-:Y:S06]  /*0d50*/  @P1 BRA `(.L_x_66) ;  /* 0xfffffff400481947 */ /* 0x000fec000383ffff */
[----:B------:R-:W-:-:S05]  /*0d60*/  VIADD R17, R17, 0x1 ;  /* 0x0000000111117836 */ /* 0x000fca0000000000 */
[----:B------:R-:W-:-:S13]  /*0d70*/  ISETP.NE.AND P0, PT, R17, 0x5, PT ;  /* 0x000000051100780c */ /* 0x000fda0003f05270 */
[----:B------:R-:W-:Y:S05]  /*0d80*/  @P0 BRA `(.L_x_67) ;  /* 0xfffffff400300947 */ /* 0x000fea000383ffff */
[----:B------:R0:W-:Y:S01]  /*0d90*/  STG.E.64 desc[UR4][R6.64+0x8], R4 ;  /* 0x0000080406007986 */ /* 0x0001e2000c101b04 */
[----:B------:R-:W-:Y:S01]  /*0da0*/  VIADD R14, R14, 0x1 ;  /* 0x000000010e0e7836 */ /* 0x000fe20000000000 */
[----:B------:R-:W-:Y:S02]  /*0db0*/  LOP3.LUT R11, R13, 0x3, RZ, 0xc0, !PT ;  /* 0x000000030d0b7812 */ /* 0x000fe400078ec0ff */
[----:B------:R0:W-:Y:S02]  /*0dc0*/  STG.E.64 desc[UR4][R6.64+0x10], R2 ;  /* 0x0000100206007986 */ /* 0x0001e4000c101b04 */
[----:B------:R-:W-:Y:S02]  /*0dd0*/  ISETP.GE.U32.AND P0, PT, R14, R11, PT ;  /* 0x0000000b0e00720c */ /* 0x000fe40003f06070 */
[----:B------:R0:W-:Y:S11]  /*0de0*/  STG.E desc[UR4][R6.64+0x4], R15 ;  /* 0x0000040f06007986 */ /* 0x0001f6000c101904 */
[----:B------:R-:W-:Y:S05]  /*0df0*/  @!P0 BRA `(.L_x_68) ;  /* 0xfffffff400048947 */ /* 0x000fea000383ffff */
.L_x_65:
[----:B------:R-:W-:Y:S05]  /*0e00*/  BSYNC.RECONVERGENT B1 ;  /* 0x0000000000017941 */ /* 0x000fea0003800200 */
.L_x_64:
[C---:B------:R-:W-:Y:S01]  /*0e10*/  ISETP.GT.U32.AND P0, PT, R13.reuse, 0x3, PT ;  /* 0x000000030d00780c */ /* 0x040fe20003f04070 */
[----:B------:R-:W-:Y:S01]  /*0e20*/  VIADD R12, R12, 0x1 ;  /* 0x000000010c0c7836 */ /* 0x000fe20000000000 */
[--C-:B------:R-:W-:Y:S02]  /*0e30*/  SHF.R.U64 R13, R13, 0x2, R0.reuse ;  /* 0x000000020d0d7819 */ /* 0x100fe40000001200 */
[----:B------:R-:W-:Y:S02]  /*0e40*/  ISETP.GT.U32.AND.EX P0, PT, R0, RZ, PT, P0 ;  /* 0x000000ff0000720c */ /* 0x000fe40003f04100 */
[----:B------:R-:W-:-:S11]  /*0e50*/  SHF.R.U32.HI R0, RZ, 0x2, R0 ;  /* 0x00000002ff007819 */ /* 0x000fd60000011600 */
[----:B------:R-:W-:Y:S05]  /*0e60*/  @P0 BRA `(.L_x_69) ;  /* 0xfffffff000c80947 */ /* 0x000fea000383ffff */
.L_x_63:
[----:B------:R-:W-:Y:S05]  /*0e70*/  BSYNC.RECONVERGENT B0 ;  /* 0x0000000000007941 */ /* 0x000fea0003800200 */
.L_x_62:
[----:B------:R-:W-:Y:S04]  /*0e80*/  STG.E.64 desc[UR4][R6.64+0x18], RZ ;  /* 0x000018ff06007986 */ /* 0x000fe8000c101b04 */
[----:B------:R-:W-:Y:S04]  /*0e90*/  STG.E desc[UR4][R6.64+0x20], RZ ;  /* 0x000020ff06007986 */ /* 0x000fe8000c101904 */
[----:B------:R-:W-:Y:S01]  /*0ea0*/  STG.E.64 desc[UR4][R6.64+0x28], RZ ;  /* 0x000028ff06007986 */ /* 0x000fe2000c101b04 */
[----:B------:R-:W-:Y:S05]  /*0eb0*/  EXIT ;  /* 0x000000000000794d */ /* 0x000fea0003800000 */
.L_x_70:
        /* <DEDUP_REMOVED lines=12> */
.L_x_73:


//--------------------- .nv.global.init           --------------------------
	.section	.nv.global.init,"aw",@progbits
	.align	4
.nv.global.init:
	.type		mrg32k3aM1SubSeq,@object
	.size		mrg32k3aM1SubSeq,(mrg32k3aM2SubSeq - mrg32k3aM1SubSeq)
mrg32k3aM1SubSeq:
        /*0000*/ 	.byte	0x0b, 0xcc, 0xee, 0x04, 0x73, 0x29, 0x8b, 0x6f, 0xf6, 0x53, 0x03, 0xf6, 0x23, 0xf6, 0xea, 0xda
        /* <DEDUP_REMOVED lines=125> */
	.type		mrg32k3aM2SubSeq,@object
	.size		mrg32k3aM2SubSeq,(mrg32k3aM1 - mrg32k3aM2SubSeq)
mrg32k3aM2SubSeq:
        /* <DEDUP_REMOVED lines=126> */
	.type		mrg32k3aM1,@object
	.size		mrg32k3aM1,(mrg32k3aM1Seq - mrg32k3aM1)
mrg32k3aM1:
        /* <DEDUP_REMOVED lines=144> */
	.type		mrg32k3aM1Seq,@object
	.size		mrg32k3aM1Seq,(mrg32k3aM2 - mrg32k3aM1Seq)
mrg32k3aM1Seq:
        /* <DEDUP_REMOVED lines=144> */
	.type		mrg32k3aM2,@object
	.size		mrg32k3aM2,(mrg32k3aM2Seq - mrg32k3aM2)
mrg32k3aM2:
        /* <DEDUP_REMOVED lines=144> */
	.type		mrg32k3aM2Seq,@object
	.size		mrg32k3aM2Seq,(precalc_xorwow_matrix - mrg32k3aM2Seq)
mrg32k3aM2Seq:
        /* <DEDUP_REMOVED lines=144> */
	.type		precalc_xorwow_matrix,@object
	.size		precalc_xorwow_matrix,(precalc_xorwow_offset_matrix - precalc_xorwow_matrix)
precalc_xorwow_matrix:
        /* <DEDUP_REMOVED lines=6400> */
	.type		precalc_xorwow_offset_matrix,@object
	.size		precalc_xorwow_offset_matrix,(.L_1 - precalc_xorwow_offset_matrix)
precalc_xorwow_offset_matrix:
        /* <DEDUP_REMOVED lines=6400> */
.L_1:


//--------------------- .nv.shared._Z16geneticAlgorithmbP10ChromosomeP17curandStateXORWOWS0_ --------------------------
	.section	.nv.shared._Z16geneticAlgorithmbP10ChromosomeP17curandStateXORWOWS0_,"aw",@nobits
	.sectionflags	@""
	.align	8
.nv.shared._Z16geneticAlgorithmbP10ChromosomeP17curandStateXORWOWS0_:
	.zero		4864


//--------------------- .nv.shared.reserved.0     --------------------------
	.section	.nv.shared.reserved.0,"aw",@nobits
	.weak		__nv_reservedSMEM_offset_0_alias
	.size		__nv_reservedSMEM_offset_0_alias, 0, 64
	.other		__nv_reservedSMEM_offset_0_alias,@"STO_CUDA_RESERVED_SHARED STV_DEFAULT"
__nv_reservedSMEM_offset_0_alias:
	.zero		0
	.zero		64


//--------------------- .nv.constant0._Z16geneticAlgorithmbP10ChromosomeP17curandStateXORWOWS0_ --------------------------
	.section	.nv.constant0._Z16geneticAlgorithmbP10ChromosomeP17curandStateXORWOWS0_,"a",@progbits
	.sectionflags	@""
	.align	4
.nv.constant0._Z16geneticAlgorithmbP10ChromosomeP17curandStateXORWOWS0_:
	.zero		928


//--------------------- .nv.constant0._Z17setupRandomStreamjP17curandStateXORWOW --------------------------
	.section	.nv.constant0._Z17setupRandomStreamjP17curandStateXORWOW,"a",@progbits
	.sectionflags	@""
	.align	4
.nv.constant0._Z17setupRandomStreamjP17curandStateXORWOW:
	.zero		912


//--------------------- SYMBOLS --------------------------

	.type		.nv.reservedSmem.offset0,@object
	.size		.nv.reservedSmem.offset0,0x4
	.type		.nv.reservedSmem.cap,@object
	.size		.nv.reservedSmem.cap,0x4
